	.target	sm_90a

	.elftype	@"ET_EXEC"


//--------------------- .note.nv.tkinfo           --------------------------
	.section	.note.nv.tkinfo,"",@"SHT_NOTE"
	.sectionflags	@"SHF_NOTE_NV_TKINFO"
	.tkinfo
        /*0018*/ 	.word	0x00000002
        /*0030*/ 	.string	""
        /*0030*/ 	.string	"ptxas"
        /*0030*/ 	.string	"Cuda compilation tools, release 13.0, V13.0.88"
        /*0030*/ 	.string	"Build cuda_13.0.r13.0/compiler.36424714_0"
        /*0030*/ 	.string	"-arch sm_90a -m 64 "



//--------------------- .note.nv.cuinfo           --------------------------
	.section	.note.nv.cuinfo,"",@"SHT_NOTE"
	.sectionflags	@"SHF_NOTE_NV_CUINFO"
        /*0018*/ 	.short	0x0002
        /*001a*/ 	.short	0x005a
        /*001c*/ 	.short	0x0082
	.zero		2


//--------------------- .nv.info                  --------------------------
	.section	.nv.info,"",@"SHT_CUDA_INFO"
	.align	4


	//----- nvinfo : EIATTR_REGCOUNT
	.align		4
        /*0000*/ 	.byte	0x04, 0x2f
        /*0002*/ 	.short	(.L_12 - .L_11)
	.align		4
.L_11:
        /*0004*/ 	.word	index@(_ZN7cutlass13device_kernelINS_4conv6kernel13ConvUniversalINS1_16ConvProblemShapeILNS1_8OperatorE0ELi3EEENS1_10collective14CollectiveConvINS1_46MainloopSm90TmaGmmaWarpSpecializedImplicitGemmILS5_0ELi3ELi3EN4cute5tupleIJNSA_1CILi1EEESD_SD_EEENS1_36KernelImplicitTmaWarpSpecializedSm90ELi1EEENSB_IJNSC_ILi128EEESH_NSB_IJNSC_ILi64EEEEEEEEENS_10tfloat32_tESL_NSA_8TiledMMAINSA_8MMA_AtomIJNSA_4SM904GMMA30MMA_64x128x8_F32TF32TF32_SS_TNILNSP_7ScaleInE1ELSR_1EEEEEENSA_6LayoutISE_NSB_IJNSC_ILi0EEESV_SV_EEEEENSB_IJNSA_10UnderscoreESY_SY_EEEEENS7_6detail26Sm90ImplicitGemmTileTraitsINSA_20SM90_TMA_LOAD_IM2COLENSA_14ComposedLayoutINSA_7SwizzleILi3ELi4ELi3EEENSA_18smem_ptr_flag_bitsILi32EEENSU_INSB_IJNSB_IJNSC_ILi8EEENSC_ILi16EEEEEENSB_IJNSC_ILi32EEENSC_ILi2EEEEEENSB_IJSD_NSC_ILi3EEEEEEEEENSB_IJNSB_IJS1C_NSC_ILi512EEEEEENSB_IJSD_NSC_ILi256EEEEEENSB_IJSV_NSC_ILi8192EEEEEEEEEEEEEvEENS12_INSA_13SM90_TMA_LOADES1Q_vEEEENS_8epilogue10collective6detail29Sm90TmaWarpSpecializedAdapterINS1W_15DefaultEpilogueISL_NSB_IJNSB_IJllllEEESD_SV_EEES21_NS1V_6thread17LinearCombinationISL_Li1EffLNS22_9ScaleType4KindE0ELNS_15FloatRoundStyleE2ESL_EENS_4gemm15EpilogueDefaultEEEEEvvEEEEvNT_6ParamsE)
        /*0008*/ 	.word	0x0000009c


	//----- nvinfo : EIATTR_FRAME_SIZE
	.align		4
.L_12:
        /*000c*/ 	.byte	0x04, 0x11
        /*000e*/ 	.short	(.L_14 - .L_13)
	.align		4
.L_13:
        /*0010*/ 	.word	index@(_ZN7cutlass13device_kernelINS_4conv6kernel13ConvUniversalINS1_16ConvProblemShapeILNS1_8OperatorE0ELi3EEENS1_10collective14CollectiveConvINS1_46MainloopSm90TmaGmmaWarpSpecializedImplicitGemmILS5_0ELi3ELi3EN4cute5tupleIJNSA_1CILi1EEESD_SD_EEENS1_36KernelImplicitTmaWarpSpecializedSm90ELi1EEENSB_IJNSC_ILi128EEESH_NSB_IJNSC_ILi64EEEEEEEEENS_10tfloat32_tESL_NSA_8TiledMMAINSA_8MMA_AtomIJNSA_4SM904GMMA30MMA_64x128x8_F32TF32TF32_SS_TNILNSP_7ScaleInE1ELSR_1EEEEEENSA_6LayoutISE_NSB_IJNSC_ILi0EEESV_SV_EEEEENSB_IJNSA_10UnderscoreESY_SY_EEEEENS7_6detail26Sm90ImplicitGemmTileTraitsINSA_20SM90_TMA_LOAD_IM2COLENSA_14ComposedLayoutINSA_7SwizzleILi3ELi4ELi3EEENSA_18smem_ptr_flag_bitsILi32EEENSU_INSB_IJNSB_IJNSC_ILi8EEENSC_ILi16EEEEEENSB_IJNSC_ILi32EEENSC_ILi2EEEEEENSB_IJSD_NSC_ILi3EEEEEEEEENSB_IJNSB_IJS1C_NSC_ILi512EEEEEENSB_IJSD_NSC_ILi256EEEEEENSB_IJSV_NSC_ILi8192EEEEEEEEEEEEEvEENS12_INSA_13SM90_TMA_LOADES1Q_vEEEENS_8epilogue10collective6detail29Sm90TmaWarpSpecializedAdapterINS1W_15DefaultEpilogueISL_NSB_IJNSB_IJllllEEESD_SV_EEES21_NS1V_6thread17LinearCombinationISL_Li1EffLNS22_9ScaleType4KindE0ELNS_15FloatRoundStyleE2ESL_EENS_4gemm15EpilogueDefaultEEEEEvvEEEEvNT_6ParamsE)
        /*0014*/ 	.word	0x00000000


	//----- nvinfo : EIATTR_MIN_STACK_SIZE
	.align		4
.L_14:
        /*0018*/ 	.byte	0x04, 0x12
        /*001a*/ 	.short	(.L_16 - .L_15)
	.align		4
.L_15:
        /*001c*/ 	.word	index@(_ZN7cutlass13device_kernelINS_4conv6kernel13ConvUniversalINS1_16ConvProblemShapeILNS1_8OperatorE0ELi3EEENS1_10collective14CollectiveConvINS1_46MainloopSm90TmaGmmaWarpSpecializedImplicitGemmILS5_0ELi3ELi3EN4cute5tupleIJNSA_1CILi1EEESD_SD_EEENS1_36KernelImplicitTmaWarpSpecializedSm90ELi1EEENSB_IJNSC_ILi128EEESH_NSB_IJNSC_ILi64EEEEEEEEENS_10tfloat32_tESL_NSA_8TiledMMAINSA_8MMA_AtomIJNSA_4SM904GMMA30MMA_64x128x8_F32TF32TF32_SS_TNILNSP_7ScaleInE1ELSR_1EEEEEENSA_6LayoutISE_NSB_IJNSC_ILi0EEESV_SV_EEEEENSB_IJNSA_10UnderscoreESY_SY_EEEEENS7_6detail26Sm90ImplicitGemmTileTraitsINSA_20SM90_TMA_LOAD_IM2COLENSA_14ComposedLayoutINSA_7SwizzleILi3ELi4ELi3EEENSA_18smem_ptr_flag_bitsILi32EEENSU_INSB_IJNSB_IJNSC_ILi8EEENSC_ILi16EEEEEENSB_IJNSC_ILi32EEENSC_ILi2EEEEEENSB_IJSD_NSC_ILi3EEEEEEEEENSB_IJNSB_IJS1C_NSC_ILi512EEEEEENSB_IJSD_NSC_ILi256EEEEEENSB_IJSV_NSC_ILi8192EEEEEEEEEEEEEvEENS12_INSA_13SM90_TMA_LOADES1Q_vEEEENS_8epilogue10collective6detail29Sm90TmaWarpSpecializedAdapterINS1W_15DefaultEpilogueISL_NSB_IJNSB_IJllllEEESD_SV_EEES21_NS1V_6thread17LinearCombinationISL_Li1EffLNS22_9ScaleType4KindE0ELNS_15FloatRoundStyleE2ESL_EENS_4gemm15EpilogueDefaultEEEEEvvEEEEvNT_6ParamsE)
        /*0020*/ 	.word	0x00000000
.L_16:


//--------------------- .nv.compat                --------------------------
	.section	.nv.compat,"",@"SHT_CUDA_COMPAT_INFO"
	.align	4
        /*0000*/ 	.byte	0x02, 0x09, 0x01, 0x00, 0x02, 0x02, 0x04, 0x00, 0x02, 0x05, 0x05, 0x00, 0x03, 0x07, 0x01, 0x01
        /*0010*/ 	.byte	0x02, 0x03, 0x01, 0x00, 0x02, 0x06, 0x01, 0x00, 0x04, 0x0b, 0x08, 0x00, 0x00, 0x00, 0x00, 0x00
        /*0020*/ 	.byte	0x00, 0x00, 0x00, 0x00


//--------------------- .nv.info._ZN7cutlass13device_kernelINS_4conv6kernel13ConvUniversalINS1_16ConvProblemShapeILNS1_8OperatorE0ELi3EEENS1_10collective14CollectiveConvINS1_46MainloopSm90TmaGmmaWarpSpecializedImplicitGemmILS5_0ELi3ELi3EN4cute5tupleIJNSA_1CILi1EEESD_SD_EEENS1_36KernelImplicitTmaWarpSpecializedSm90ELi1EEENSB_IJNSC_ILi128EEESH_NSB_IJNSC_ILi64EEEEEEEEENS_10tfloat32_tESL_NSA_8TiledMMAINSA_8MMA_AtomIJNSA_4SM904GMMA30MMA_64x128x8_F32TF32TF32_SS_TNILNSP_7ScaleInE1ELSR_1EEEEEENSA_6LayoutISE_NSB_IJNSC_ILi0EEESV_SV_EEEEENSB_IJNSA_10UnderscoreESY_SY_EEEEENS7_6detail26Sm90ImplicitGemmTileTraitsINSA_20SM90_TMA_LOAD_IM2COLENSA_14ComposedLayoutINSA_7SwizzleILi3ELi4ELi3EEENSA_18smem_ptr_flag_bitsILi32EEENSU_INSB_IJNSB_IJNSC_ILi8EEENSC_ILi16EEEEEENSB_IJNSC_ILi32EEENSC_ILi2EEEEEENSB_IJSD_NSC_ILi3EEEEEEEEENSB_IJNSB_IJS1C_NSC_ILi512EEEEEENSB_IJSD_NSC_ILi256EEEEEENSB_IJSV_NSC_ILi8192EEEEEEEEEEEEEvEENS12_INSA_13SM90_TMA_LOADES1Q_vEEEENS_8epilogue10collective6detail29Sm90TmaWarpSpecializedAdapterINS1W_15DefaultEpilogueISL_NSB_IJNSB_IJllllEEESD_SV_EEES21_NS1V_6thread17LinearCombinationISL_Li1EffLNS22_9ScaleType4KindE0ELNS_15FloatRoundStyleE2ESL_EENS_4gemm15EpilogueDefaultEEEEEvvEEEEvNT_6ParamsE --------------------------
	.section	.nv.info._ZN7cutlass13device_kernelINS_4conv6kernel13ConvUniversalINS1_16ConvProblemShapeILNS1_8OperatorE0ELi3EEENS1_10collective14CollectiveConvINS1_46MainloopSm90TmaGmmaWarpSpecializedImplicitGemmILS5_0ELi3ELi3EN4cute5tupleIJNSA_1CILi1EEESD_SD_EEENS1_36KernelImplicitTmaWarpSpecializedSm90ELi1EEENSB_IJNSC_ILi128EEESH_NSB_IJNSC_ILi64EEEEEEEEENS_10tfloat32_tESL_NSA_8TiledMMAINSA_8MMA_AtomIJNSA_4SM904GMMA30MMA_64x128x8_F32TF32TF32_SS_TNILNSP_7ScaleInE1ELSR_1EEEEEENSA_6LayoutISE_NSB_IJNSC_ILi0EEESV_SV_EEEEENSB_IJNSA_10UnderscoreESY_SY_EEEEENS7_6detail26Sm90ImplicitGemmTileTraitsINSA_20SM90_TMA_LOAD_IM2COLENSA_14ComposedLayoutINSA_7SwizzleILi3ELi4ELi3EEENSA_18smem_ptr_flag_bitsILi32EEENSU_INSB_IJNSB_IJNSC_ILi8EEENSC_ILi16EEEEEENSB_IJNSC_ILi32EEENSC_ILi2EEEEEENSB_IJSD_NSC_ILi3EEEEEEEEENSB_IJNSB_IJS1C_NSC_ILi512EEEEEENSB_IJSD_NSC_ILi256EEEEEENSB_IJSV_NSC_ILi8192EEEEEEEEEEEEEvEENS12_INSA_13SM90_TMA_LOADES1Q_vEEEENS_8epilogue10collective6detail29Sm90TmaWarpSpecializedAdapterINS1W_15DefaultEpilogueISL_NSB_IJNSB_IJllllEEESD_SV_EEES21_NS1V_6thread17LinearCombinationISL_Li1EffLNS22_9ScaleType4KindE0ELNS_15FloatRoundStyleE2ESL_EENS_4gemm15EpilogueDefaultEEEEEvvEEEEvNT_6ParamsE,"",@"SHT_CUDA_INFO"
	.sectionflags	@""
	.align	4


	//----- nvinfo : EIATTR_CUDA_API_VERSION
	.align		4
        /*0000*/ 	.byte	0x04, 0x37
        /*0002*/ 	.short	(.L_18 - .L_17)
.L_17:
        /*0004*/ 	.word	0x00000082


	//----- nvinfo : EIATTR_KPARAM_INFO
	.align		4
.L_18:
        /*0008*/ 	.byte	0x04, 0x17
        /*000a*/ 	.short	(.L_20 - .L_19)
.L_19:
        /*000c*/ 	.word	0x00000000
        /*0010*/ 	.short	0x0000
        /*0012*/ 	.short	0x0070
        /*0014*/ 	.byte	0x00, 0xf0, 0x01, 0x10


	//----- nvinfo : EIATTR_SPARSE_MMA_MASK
	.align		4
.L_20:
        /*0018*/ 	.byte	0x03, 0x50
        /*001a*/ 	.short	0x0000


	//----- nvinfo : EIATTR_MAXREG_COUNT
	.align		4
        /*001c*/ 	.byte	0x03, 0x1b
        /*001e*/ 	.short	0x00ff


	//----- nvinfo : EIATTR_NUM_BARRIERS
	.align		4
        /*0020*/ 	.byte	0x02, 0x4c
        /*0022*/ 	.byte	0x01
	.zero		1


	//----- nvinfo : EIATTR_MERCURY_ISA_VERSION
	.align		4
        /*0024*/ 	.byte	0x03, 0x5f
        /*0026*/ 	.short	0x0101


	//----- nvinfo : EIATTR_COOP_GROUP_MASK_REGIDS
	.align		4
        /*0028*/ 	.byte	0x04, 0x29
        /*002a*/ 	.short	(.L_22 - .L_21)


	//   ....[0]....
.L_21:
        /*002c*/ 	.word	0xffffffff


	//   ....[1]....
        /*0030*/ 	.word	0xffffffff


	//   ....[2]....
        /*0034*/ 	.word	0xffffffff


	//----- nvinfo : EIATTR_COOP_GROUP_INSTR_OFFSETS
	.align		4
.L_22:
        /*0038*/ 	.byte	0x04, 0x28
        /*003a*/ 	.short	(.L_24 - .L_23)


	//   ....[0]....
.L_23:
        /*003c*/ 	.word	0x00000060


	//   ....[1]....
        /*0040*/ 	.word	0x00000070


	//   ....[2]....
        /*0044*/ 	.word	0x00000130


	//----- nvinfo : EIATTR_MBARRIER_INSTR_OFFSETS
	.align		4
.L_24:
        /*0048*/ 	.byte	0x04, 0x39
        /*004a*/ 	.short	(.L_26 - .L_25)


	//   ....[0]....
.L_25:
        /*004c*/ 	.word	0x00000250
        /*0050*/ 	.word	0x000000ff
        /*0054*/ 	.word	0x00030000
        /*0058*/ 	.short	0x0100
        /*005a*/ 	.byte	0x08
	.zero		1


	//   ....[1]....
        /*005c*/ 	.word	0x00000260
        /*0060*/ 	.word	0x000000ff
        /*0064*/ 	.word	0x00030018
        /*0068*/ 	.short	0x0100
        /*006a*/ 	.byte	0x08
	.zero		1


	//   ....[2]....
        /*006c*/ 	.word	0x00000270
        /*0070*/ 	.word	0x000000ff
        /*0074*/ 	.word	0x00030008
        /*0078*/ 	.short	0x0100
        /*007a*/ 	.byte	0x08
	.zero		1


	//   ....[3]....
        /*007c*/ 	.word	0x00000280
        /*0080*/ 	.word	0x000000ff
        /*0084*/ 	.word	0x00030020
        /*0088*/ 	.short	0x0100
        /*008a*/ 	.byte	0x08
	.zero		1


	//   ....[4]....
        /*008c*/ 	.word	0x00000290
        /*0090*/ 	.word	0x000000ff
        /*0094*/ 	.word	0x00030010
        /*0098*/ 	.short	0x0100
        /*009a*/ 	.byte	0x08
	.zero		1


	//   ....[5]....
        /*009c*/ 	.word	0x000002a0
        /*00a0*/ 	.word	0x000000ff
        /*00a4*/ 	.word	0x00030028
        /*00a8*/ 	.short	0x0100
        /*00aa*/ 	.byte	0x08
	.zero		1


	//   ....[6]....
        /*00ac*/ 	.word	0x00000b70
        /*00b0*/ 	.word	0x00000004
        /*00b4*/ 	.word	0x00030000
        /*00b8*/ 	.short	0x010a
        /*00ba*/ 	.byte	0x3f
	.zero		1


	//   ....[7]....
        /*00bc*/ 	.word	0x000011d0
        /*00c0*/ 	.word	0x00000006
        /*00c4*/ 	.word	0x00030000
        /*00c8*/ 	.short	0x010a
        /*00ca*/ 	.byte	0x3f
	.zero		1


	//   ....[8]....
        /*00cc*/ 	.word	0x000016b0
        /*00d0*/ 	.word	0x000000ff
        /*00d4*/ 	.word	0x00000000
        /*00d8*/ 	.short	0x0101
        /*00da*/ 	.byte	0x09
	.zero		1


	//   ....[9]....
        /*00dc*/ 	.word	0x000018a0
        /*00e0*/ 	.word	0x00000004
        /*00e4*/ 	.word	0x00000000
        /*00e8*/ 	.short	0x0101
        /*00ea*/ 	.byte	0x3f
	.zero		1


	//   ....[10]....
        /*00ec*/ 	.word	0x00009770
        /*00f0*/ 	.word	0x00000005
        /*00f4*/ 	.word	0x00030018
        /*00f8*/ 	.short	0x010a
        /*00fa*/ 	.byte	0x3f
	.zero		1


	//   ....[11]....
        /*00fc*/ 	.word	0x0000e660
        /*0100*/ 	.word	0x00000004
        /*0104*/ 	.word	0x00000000
        /*0108*/ 	.short	0x010a
        /*010a*/ 	.byte	0x3f
	.zero		1


	//   ....[12]....
        /*010c*/ 	.word	0x0000e710
        /*0110*/ 	.word	0x00000000
        /*0114*/ 	.word	0x00000000
        /*0118*/ 	.short	0x010a
        /*011a*/ 	.byte	0x3f
	.zero		1


	//   ....[13]....
        /*011c*/ 	.word	0x0000e7c0
        /*0120*/ 	.word	0x00000002
        /*0124*/ 	.word	0x00000000
        /*0128*/ 	.short	0x010a
        /*012a*/ 	.byte	0x3f
	.zero		1


	//----- nvinfo : EIATTR_NUM_MBARRIERS
	.align		4
.L_26:
        /*012c*/ 	.byte	0x03, 0x38
        /*012e*/ 	.short	0x0006


	//----- nvinfo : EIATTR_EXIT_INSTR_OFFSETS
	.align		4
        /*0130*/ 	.byte	0x04, 0x1c
        /*0132*/ 	.short	(.L_28 - .L_27)


	//   ....[0]....
.L_27:
        /*0134*/ 	.word	0x000006a0


	//   ....[1]....
        /*0138*/ 	.word	0x000019f0


	//   ....[2]....
        /*013c*/ 	.word	0x00006ec0


	//   ....[3]....
        /*0140*/ 	.word	0x00006ef0


	//   ....[4]....
        /*0144*/ 	.word	0x00009390


	//   ....[5]....
        /*0148*/ 	.word	0x000093c0


	//   ....[6]....
        /*014c*/ 	.word	0x000093e0


	//   ....[7]....
        /*0150*/ 	.word	0x0000e550


	//   ....[8]....
        /*0154*/ 	.word	0x0000e7f0


	//----- nvinfo : EIATTR_MAX_THREADS
	.align		4
.L_28:
        /*0158*/ 	.byte	0x04, 0x05
        /*015a*/ 	.short	(.L_30 - .L_29)
.L_29:
        /*015c*/ 	.word	0x00000100
        /*0160*/ 	.word	0x00000001
        /*0164*/ 	.word	0x00000001


	//----- nvinfo : EIATTR_CRS_STACK_SIZE
	.align		4
.L_30:
        /*0168*/ 	.byte	0x04, 0x1e
        /*016a*/ 	.short	(.L_32 - .L_31)
.L_31:
        /*016c*/ 	.word	0x00000000


	//----- nvinfo : EIATTR_CBANK_PARAM_SIZE
	.align		4
.L_32:
        /*0170*/ 	.byte	0x03, 0x19
        /*0172*/ 	.short	0x0470


	//----- nvinfo : EIATTR_PARAM_CBANK
	.align		4
        /*0174*/ 	.byte	0x04, 0x0a
        /*0176*/ 	.short	(.L_34 - .L_33)
	.align		4
.L_33:
        /*0178*/ 	.word	index@(.nv.constant0._ZN7cutlass13device_kernelINS_4conv6kernel13ConvUniversalINS1_16ConvProblemShapeILNS1_8OperatorE0ELi3EEENS1_10collective14CollectiveConvINS1_46MainloopSm90TmaGmmaWarpSpecializedImplicitGemmILS5_0ELi3ELi3EN4cute5tupleIJNSA_1CILi1EEESD_SD_EEENS1_36KernelImplicitTmaWarpSpecializedSm90ELi1EEENSB_IJNSC_ILi128EEESH_NSB_IJNSC_ILi64EEEEEEEEENS_10tfloat32_tESL_NSA_8TiledMMAINSA_8MMA_AtomIJNSA_4SM904GMMA30MMA_64x128x8_F32TF32TF32_SS_TNILNSP_7ScaleInE1ELSR_1EEEEEENSA_6LayoutISE_NSB_IJNSC_ILi0EEESV_SV_EEEEENSB_IJNSA_10UnderscoreESY_SY_EEEEENS7_6detail26Sm90ImplicitGemmTileTraitsINSA_20SM90_TMA_LOAD_IM2COLENSA_14ComposedLayoutINSA_7SwizzleILi3ELi4ELi3EEENSA_18smem_ptr_flag_bitsILi32EEENSU_INSB_IJNSB_IJNSC_ILi8EEENSC_ILi16EEEEEENSB_IJNSC_ILi32EEENSC_ILi2EEEEEENSB_IJSD_NSC_ILi3EEEEEEEEENSB_IJNSB_IJS1C_NSC_ILi512EEEEEENSB_IJSD_NSC_ILi256EEEEEENSB_IJSV_NSC_ILi8192EEEEEEEEEEEEEvEENS12_INSA_13SM90_TMA_LOADES1Q_vEEEENS_8epilogue10collective6detail29Sm90TmaWarpSpecializedAdapterINS1W_15DefaultEpilogueISL_NSB_IJNSB_IJllllEEESD_SV_EEES21_NS1V_6thread17LinearCombinationISL_Li1EffLNS22_9ScaleType4KindE0ELNS_15FloatRoundStyleE2ESL_EENS_4gemm15EpilogueDefaultEEEEEvvEEEEvNT_6ParamsE)
        /*017c*/ 	.short	0x0210
        /*017e*/ 	.short	0x0470


	//----- nvinfo : EIATTR_SW_WAR
	.align		4
.L_34:
        /*0180*/ 	.byte	0x04, 0x36
        /*0182*/ 	.short	(.L_36 - .L_35)
.L_35:
        /*0184*/ 	.word	0x00000008
.L_36:


//--------------------- .nv.callgraph             --------------------------
	.section	.nv.callgraph,"",@"SHT_CUDA_CALLGRAPH"
	.align	4
	.sectionentsize	8
	.align		4
        /*0000*/ 	.word	0x00000000
	.align		4
        /*0004*/ 	.word	0xffffffff
	.align		4
        /*0008*/ 	.word	0x00000000
	.align		4
        /*000c*/ 	.word	0xfffffffe
	.align		4
        /*0010*/ 	.word	0x00000000
	.align		4
        /*0014*/ 	.word	0xfffffffd
	.align		4
        /*0018*/ 	.word	0x00000000
	.align		4
        /*001c*/ 	.word	0xfffffffc


//--------------------- .nv.constant4             --------------------------
	.section	.nv.constant4,"a",@progbits
	.align	8
	.align		8
.nv.constant4:
        /*0000*/ 	.dword	_ZN39_INTERNAL_320f71b1_4_k_cu_f3cafbda_37974cuda3std3__45__cpo5beginE
	.align		8
        /*0008*/ 	.dword	_ZN39_INTERNAL_320f71b1_4_k_cu_f3cafbda_37974cuda3std3__45__cpo3endE
	.align		8
        /*0010*/ 	.dword	_ZN39_INTERNAL_320f71b1_4_k_cu_f3cafbda_37974cuda3std3__45__cpo6cbeginE
	.align		8
        /*0018*/ 	.dword	_ZN39_INTERNAL_320f71b1_4_k_cu_f3cafbda_37974cuda3std3__45__cpo4cendE
	.align		8
        /*0020*/ 	.dword	_ZN39_INTERNAL_320f71b1_4_k_cu_f3cafbda_37974cuda3std3__441_GLOBAL__N__320f71b1_4_k_cu_f3cafbda_37976ignoreE
	.align		8
        /*0028*/ 	.dword	_ZN39_INTERNAL_320f71b1_4_k_cu_f3cafbda_37974cuda3std3__419piecewise_constructE
	.align		8
        /*0030*/ 	.dword	_ZN39_INTERNAL_320f71b1_4_k_cu_f3cafbda_37974cuda3std3__48in_placeE
	.align		8
        /*0038*/ 	.dword	_ZN39_INTERNAL_320f71b1_4_k_cu_f3cafbda_37974cuda3std6ranges3__45__cpo4swapE
	.align		8
        /*0040*/ 	.dword	_ZN39_INTERNAL_320f71b1_4_k_cu_f3cafbda_37974cuda3std6ranges3__45__cpo9iter_moveE
	.align		8
        /*0048*/ 	.dword	_ZN39_INTERNAL_320f71b1_4_k_cu_f3cafbda_37974cute7productE
	.align		8
        /*0050*/ 	.dword	_ZN39_INTERNAL_320f71b1_4_k_cu_f3cafbda_37974cute1_E


//--------------------- .text._ZN7cutlass13device_kernelINS_4conv6kernel13ConvUniversalINS1_16ConvProblemShapeILNS1_8OperatorE0ELi3EEENS1_10collective14CollectiveConvINS1_46MainloopSm90TmaGmmaWarpSpecializedImplicitGemmILS5_0ELi3ELi3EN4cute5tupleIJNSA_1CILi1EEESD_SD_EEENS1_36KernelImplicitTmaWarpSpecializedSm90ELi1EEENSB_IJNSC_ILi128EEESH_NSB_IJNSC_ILi64EEEEEEEEENS_10tfloat32_tESL_NSA_8TiledMMAINSA_8MMA_AtomIJNSA_4SM904GMMA30MMA_64x128x8_F32TF32TF32_SS_TNILNSP_7ScaleInE1ELSR_1EEEEEENSA_6LayoutISE_NSB_IJNSC_ILi0EEESV_SV_EEEEENSB_IJNSA_10UnderscoreESY_SY_EEEEENS7_6detail26Sm90ImplicitGemmTileTraitsINSA_20SM90_TMA_LOAD_IM2COLENSA_14ComposedLayoutINSA_7SwizzleILi3ELi4ELi3EEENSA_18smem_ptr_flag_bitsILi32EEENSU_INSB_IJNSB_IJNSC_ILi8EEENSC_ILi16EEEEEENSB_IJNSC_ILi32EEENSC_ILi2EEEEEENSB_IJSD_NSC_ILi3EEEEEEEEENSB_IJNSB_IJS1C_NSC_ILi512EEEEEENSB_IJSD_NSC_ILi256EEEEEENSB_IJSV_NSC_ILi8192EEEEEEEEEEEEEvEENS12_INSA_13SM90_TMA_LOADES1Q_vEEEENS_8epilogue10collective6detail29Sm90TmaWarpSpecializedAdapterINS1W_15DefaultEpilogueISL_NSB_IJNSB_IJllllEEESD_SV_EEES21_NS1V_6thread17LinearCombinationISL_Li1EffLNS22_9ScaleType4KindE0ELNS_15FloatRoundStyleE2ESL_EENS_4gemm15EpilogueDefaultEEEEEvvEEEEvNT_6ParamsE --------------------------
	.section	.text._ZN7cutlass13device_kernelINS_4conv6kernel13ConvUniversalINS1_16ConvProblemShapeILNS1_8OperatorE0ELi3EEENS1_10collective14CollectiveConvINS1_46MainloopSm90TmaGmmaWarpSpecializedImplicitGemmILS5_0ELi3ELi3EN4cute5tupleIJNSA_1CILi1EEESD_SD_EEENS1_36KernelImplicitTmaWarpSpecializedSm90ELi1EEENSB_IJNSC_ILi128EEESH_NSB_IJNSC_ILi64EEEEEEEEENS_10tfloat32_tESL_NSA_8TiledMMAINSA_8MMA_AtomIJNSA_4SM904GMMA30MMA_64x128x8_F32TF32TF32_SS_TNILNSP_7ScaleInE1ELSR_1EEEEEENSA_6LayoutISE_NSB_IJNSC_ILi0EEESV_SV_EEEEENSB_IJNSA_10UnderscoreESY_SY_EEEEENS7_6detail26Sm90ImplicitGemmTileTraitsINSA_20SM90_TMA_LOAD_IM2COLENSA_14ComposedLayoutINSA_7SwizzleILi3ELi4ELi3EEENSA_18smem_ptr_flag_bitsILi32EEENSU_INSB_IJNSB_IJNSC_ILi8EEENSC_ILi16EEEEEENSB_IJNSC_ILi32EEENSC_ILi2EEEEEENSB_IJSD_NSC_ILi3EEEEEEEEENSB_IJNSB_IJS1C_NSC_ILi512EEEEEENSB_IJSD_NSC_ILi256EEEEEENSB_IJSV_NSC_ILi8192EEEEEEEEEEEEEvEENS12_INSA_13SM90_TMA_LOADES1Q_vEEEENS_8epilogue10collective6detail29Sm90TmaWarpSpecializedAdapterINS1W_15DefaultEpilogueISL_NSB_IJNSB_IJllllEEESD_SV_EEES21_NS1V_6thread17LinearCombinationISL_Li1EffLNS22_9ScaleType4KindE0ELNS_15FloatRoundStyleE2ESL_EENS_4gemm15EpilogueDefaultEEEEEvvEEEEvNT_6ParamsE,"ax",@progbits
	.align	128
.text._ZN7cutlass13device_kernelINS_4conv6kernel13ConvUniversalINS1_16ConvProblemShapeILNS1_8OperatorE0ELi3EEENS1_10collective14CollectiveConvINS1_46MainloopSm90TmaGmmaWarpSpecializedImplicitGemmILS5_0ELi3ELi3EN4cute5tupleIJNSA_1CILi1EEESD_SD_EEENS1_36KernelImplicitTmaWarpSpecializedSm90ELi1EEENSB_IJNSC_ILi128EEESH_NSB_IJNSC_ILi64EEEEEEEEENS_10tfloat32_tESL_NSA_8TiledMMAINSA_8MMA_AtomIJNSA_4SM904GMMA30MMA_64x128x8_F32TF32TF32_SS_TNILNSP_7ScaleInE1ELSR_1EEEEEENSA_6LayoutISE_NSB_IJNSC_ILi0EEESV_SV_EEEEENSB_IJNSA_10UnderscoreESY_SY_EEEEENS7_6detail26Sm90ImplicitGemmTileTraitsINSA_20SM90_TMA_LOAD_IM2COLENSA_14ComposedLayoutINSA_7SwizzleILi3ELi4ELi3EEENSA_18smem_ptr_flag_bitsILi32EEENSU_INSB_IJNSB_IJNSC_ILi8EEENSC_ILi16EEEEEENSB_IJNSC_ILi32EEENSC_ILi2EEEEEENSB_IJSD_NSC_ILi3EEEEEEEEENSB_IJNSB_IJS1C_NSC_ILi512EEEEEENSB_IJSD_NSC_ILi256EEEEEENSB_IJSV_NSC_ILi8192EEEEEEEEEEEEEvEENS12_INSA_13SM90_TMA_LOADES1Q_vEEEENS_8epilogue10collective6detail29Sm90TmaWarpSpecializedAdapterINS1W_15DefaultEpilogueISL_NSB_IJNSB_IJllllEEESD_SV_EEES21_NS1V_6thread17LinearCombinationISL_Li1EffLNS22_9ScaleType4KindE0ELNS_15FloatRoundStyleE2ESL_EENS_4gemm15EpilogueDefaultEEEEEvvEEEEvNT_6ParamsE:
        .type           _ZN7cutlass13device_kernelINS_4conv6kernel13ConvUniversalINS1_16ConvProblemShapeILNS1_8OperatorE0ELi3EEENS1_10collective14CollectiveConvINS1_46MainloopSm90TmaGmmaWarpSpecializedImplicitGemmILS5_0ELi3ELi3EN4cute5tupleIJNSA_1CILi1EEESD_SD_EEENS1_36KernelImplicitTmaWarpSpecializedSm90ELi1EEENSB_IJNSC_ILi128EEESH_NSB_IJNSC_ILi64EEEEEEEEENS_10tfloat32_tESL_NSA_8TiledMMAINSA_8MMA_AtomIJNSA_4SM904GMMA30MMA_64x128x8_F32TF32TF32_SS_TNILNSP_7ScaleInE1ELSR_1EEEEEENSA_6LayoutISE_NSB_IJNSC_ILi0EEESV_SV_EEEEENSB_IJNSA_10UnderscoreESY_SY_EEEEENS7_6detail26Sm90ImplicitGemmTileTraitsINSA_20SM90_TMA_LOAD_IM2COLENSA_14ComposedLayoutINSA_7SwizzleILi3ELi4ELi3EEENSA_18smem_ptr_flag_bitsILi32EEENSU_INSB_IJNSB_IJNSC_ILi8EEENSC_ILi16EEEEEENSB_IJNSC_ILi32EEENSC_ILi2EEEEEENSB_IJSD_NSC_ILi3EEEEEEEEENSB_IJNSB_IJS1C_NSC_ILi512EEEEEENSB_IJSD_NSC_ILi256EEEEEENSB_IJSV_NSC_ILi8192EEEEEEEEEEEEEvEENS12_INSA_13SM90_TMA_LOADES1Q_vEEEENS_8epilogue10collective6detail29Sm90TmaWarpSpecializedAdapterINS1W_15DefaultEpilogueISL_NSB_IJNSB_IJllllEEESD_SV_EEES21_NS1V_6thread17LinearCombinationISL_Li1EffLNS22_9ScaleType4KindE0ELNS_15FloatRoundStyleE2ESL_EENS_4gemm15EpilogueDefaultEEEEEvvEEEEvNT_6ParamsE,@function
        .size           _ZN7cutlass13device_kernelINS_4conv6kernel13ConvUniversalINS1_16ConvProblemShapeILNS1_8OperatorE0ELi3EEENS1_10collective14CollectiveConvINS1_46MainloopSm90TmaGmmaWarpSpecializedImplicitGemmILS5_0ELi3ELi3EN4cute5tupleIJNSA_1CILi1EEESD_SD_EEENS1_36KernelImplicitTmaWarpSpecializedSm90ELi1EEENSB_IJNSC_ILi128EEESH_NSB_IJNSC_ILi64EEEEEEEEENS_10tfloat32_tESL_NSA_8TiledMMAINSA_8MMA_AtomIJNSA_4SM904GMMA30MMA_64x128x8_F32TF32TF32_SS_TNILNSP_7ScaleInE1ELSR_1EEEEEENSA_6LayoutISE_NSB_IJNSC_ILi0EEESV_SV_EEEEENSB_IJNSA_10UnderscoreESY_SY_EEEEENS7_6detail26Sm90ImplicitGemmTileTraitsINSA_20SM90_TMA_LOAD_IM2COLENSA_14ComposedLayoutINSA_7SwizzleILi3ELi4ELi3EEENSA_18smem_ptr_flag_bitsILi32EEENSU_INSB_IJNSB_IJNSC_ILi8EEENSC_ILi16EEEEEENSB_IJNSC_ILi32EEENSC_ILi2EEEEEENSB_IJSD_NSC_ILi3EEEEEEEEENSB_IJNSB_IJS1C_NSC_ILi512EEEEEENSB_IJSD_NSC_ILi256EEEEEENSB_IJSV_NSC_ILi8192EEEEEEEEEEEEEvEENS12_INSA_13SM90_TMA_LOADES1Q_vEEEENS_8epilogue10collective6detail29Sm90TmaWarpSpecializedAdapterINS1W_15DefaultEpilogueISL_NSB_IJNSB_IJllllEEESD_SV_EEES21_NS1V_6thread17LinearCombinationISL_Li1EffLNS22_9ScaleType4KindE0ELNS_15FloatRoundStyleE2ESL_EENS_4gemm15EpilogueDefaultEEEEEvvEEEEvNT_6ParamsE,(.L_x_282 - _ZN7cutlass13device_kernelINS_4conv6kernel13ConvUniversalINS1_16ConvProblemShapeILNS1_8OperatorE0ELi3EEENS1_10collective14CollectiveConvINS1_46MainloopSm90TmaGmmaWarpSpecializedImplicitGemmILS5_0ELi3ELi3EN4cute5tupleIJNSA_1CILi1EEESD_SD_EEENS1_36KernelImplicitTmaWarpSpecializedSm90ELi1EEENSB_IJNSC_ILi128EEESH_NSB_IJNSC_ILi64EEEEEEEEENS_10tfloat32_tESL_NSA_8TiledMMAINSA_8MMA_AtomIJNSA_4SM904GMMA30MMA_64x128x8_F32TF32TF32_SS_TNILNSP_7ScaleInE1ELSR_1EEEEEENSA_6LayoutISE_NSB_IJNSC_ILi0EEESV_SV_EEEEENSB_IJNSA_10UnderscoreESY_SY_EEEEENS7_6detail26Sm90ImplicitGemmTileTraitsINSA_20SM90_TMA_LOAD_IM2COLENSA_14ComposedLayoutINSA_7SwizzleILi3ELi4ELi3EEENSA_18smem_ptr_flag_bitsILi32EEENSU_INSB_IJNSB_IJNSC_ILi8EEENSC_ILi16EEEEEENSB_IJNSC_ILi32EEENSC_ILi2EEEEEENSB_IJSD_NSC_ILi3EEEEEEEEENSB_IJNSB_IJS1C_NSC_ILi512EEEEEENSB_IJSD_NSC_ILi256EEEEEENSB_IJSV_NSC_ILi8192EEEEEEEEEEEEEvEENS12_INSA_13SM90_TMA_LOADES1Q_vEEEENS_8epilogue10collective6detail29Sm90TmaWarpSpecializedAdapterINS1W_15DefaultEpilogueISL_NSB_IJNSB_IJllllEEESD_SV_EEES21_NS1V_6thread17LinearCombinationISL_Li1EffLNS22_9ScaleType4KindE0ELNS_15FloatRoundStyleE2ESL_EENS_4gemm15EpilogueDefaultEEEEEvvEEEEvNT_6ParamsE)
        .other          _ZN7cutlass13device_kernelINS_4conv6kernel13ConvUniversalINS1_16ConvProblemShapeILNS1_8OperatorE0ELi3EEENS1_10collective14CollectiveConvINS1_46MainloopSm90TmaGmmaWarpSpecializedImplicitGemmILS5_0ELi3ELi3EN4cute5tupleIJNSA_1CILi1EEESD_SD_EEENS1_36KernelImplicitTmaWarpSpecializedSm90ELi1EEENSB_IJNSC_ILi128EEESH_NSB_IJNSC_ILi64EEEEEEEEENS_10tfloat32_tESL_NSA_8TiledMMAINSA_8MMA_AtomIJNSA_4SM904GMMA30MMA_64x128x8_F32TF32TF32_SS_TNILNSP_7ScaleInE1ELSR_1EEEEEENSA_6LayoutISE_NSB_IJNSC_ILi0EEESV_SV_EEEEENSB_IJNSA_10UnderscoreESY_SY_EEEEENS7_6detail26Sm90ImplicitGemmTileTraitsINSA_20SM90_TMA_LOAD_IM2COLENSA_14ComposedLayoutINSA_7SwizzleILi3ELi4ELi3EEENSA_18smem_ptr_flag_bitsILi32EEENSU_INSB_IJNSB_IJNSC_ILi8EEENSC_ILi16EEEEEENSB_IJNSC_ILi32EEENSC_ILi2EEEEEENSB_IJSD_NSC_ILi3EEEEEEEEENSB_IJNSB_IJS1C_NSC_ILi512EEEEEENSB_IJSD_NSC_ILi256EEEEEENSB_IJSV_NSC_ILi8192EEEEEEEEEEEEEvEENS12_INSA_13SM90_TMA_LOADES1Q_vEEEENS_8epilogue10collective6detail29Sm90TmaWarpSpecializedAdapterINS1W_15DefaultEpilogueISL_NSB_IJNSB_IJllllEEESD_SV_EEES21_NS1V_6thread17LinearCombinationISL_Li1EffLNS22_9ScaleType4KindE0ELNS_15FloatRoundStyleE2ESL_EENS_4gemm15EpilogueDefaultEEEEEvvEEEEvNT_6ParamsE,@"STO_CUDA_ENTRY STV_DEFAULT"
_ZN7cutlass13device_kernelINS_4conv6kernel13ConvUniversalINS1_16ConvProblemShapeILNS1_8OperatorE0ELi3EEENS1_10collective14CollectiveConvINS1_46MainloopSm90TmaGmmaWarpSpecializedImplicitGemmILS5_0ELi3ELi3EN4cute5tupleIJNSA_1CILi1EEESD_SD_EEENS1_36KernelImplicitTmaWarpSpecializedSm90ELi1EEENSB_IJNSC_ILi128EEESH_NSB_IJNSC_ILi64EEEEEEEEENS_10tfloat32_tESL_NSA_8TiledMMAINSA_8MMA_AtomIJNSA_4SM904GMMA30MMA_64x128x8_F32TF32TF32_SS_TNILNSP_7ScaleInE1ELSR_1EEEEEENSA_6LayoutISE_NSB_IJNSC_ILi0EEESV_SV_EEEEENSB_IJNSA_10UnderscoreESY_SY_EEEEENS7_6detail26Sm90ImplicitGemmTileTraitsINSA_20SM90_TMA_LOAD_IM2COLENSA_14ComposedLayoutINSA_7SwizzleILi3ELi4ELi3EEENSA_18smem_ptr_flag_bitsILi32EEENSU_INSB_IJNSB_IJNSC_ILi8EEENSC_ILi16EEEEEENSB_IJNSC_ILi32EEENSC_ILi2EEEEEENSB_IJSD_NSC_ILi3EEEEEEEEENSB_IJNSB_IJS1C_NSC_ILi512EEEEEENSB_IJSD_NSC_ILi256EEEEEENSB_IJSV_NSC_ILi8192EEEEEEEEEEEEEvEENS12_INSA_13SM90_TMA_LOADES1Q_vEEEENS_8epilogue10collective6detail29Sm90TmaWarpSpecializedAdapterINS1W_15DefaultEpilogueISL_NSB_IJNSB_IJllllEEESD_SV_EEES21_NS1V_6thread17LinearCombinationISL_Li1EffLNS22_9ScaleType4KindE0ELNS_15FloatRoundStyleE2ESL_EENS_4gemm15EpilogueDefaultEEEEEvvEEEEvNT_6ParamsE:
[----:B------:R-:W-:Y:S01]  /*0000*/  LDC R1, c[0x0][0x28] ;  /* 0x00000a00ff017b82 */ /* 0x000fe20000000800 */
[----:B------:R-:W0:Y:S01]  /*0010*/  S2R R6, SR_TID.X ;  /* 0x0000000000067919 */ /* 0x000e220000002100 */
[----:B------:R-:W-:Y:S01]  /*0020*/  ELECT P0, URZ, PT ;  /* 0x00000000003f782f */ /* 0x000fe20003800000 */
[----:B------:R-:W-:Y:S01]  /*0030*/  BSSY B0, `(.L_x_0) ;  /* 0x000000f000007945 */ /* 0x000fe20003800000 */
[--C-:B0-----:R-:W-:Y:S02]  /*0040*/  SHF.R.U32.HI R0, RZ, 0x5, R6.reuse ;  /* 0x00000005ff007819 */ /* 0x101fe40000011606 */
[----:B------:R-:W-:-:S03]  /*0050*/  SHF.R.U32.HI R3, RZ, 0x7, R6 ;  /* 0x00000007ff037819 */ /* 0x000fc60000011606 */
[----:B------:R-:W0:Y:S04]  /*0060*/  SHFL.IDX PT, R2, R0, RZ, 0x1f ;  /* 0x00001fff00027589 */ /* 0x000e2800000e0000 */
[----:B------:R1:W2:Y:S01]  /*0070*/  SHFL.IDX PT, R5, R3, RZ, 0x1f ;  /* 0x00001fff03057589 */ /* 0x0002a200000e0000 */
[----:B0-----:R-:W-:-:S13]  /*0080*/  ISETP.NE.OR P0, PT, R2, RZ, !P0 ;  /* 0x000000ff0200720c */ /* 0x001fda0004705670 */
[----:B-12---:R-:W-:Y:S05]  /*0090*/  @P0 BRA `(.L_x_1) ;  /* 0x0000000000200947 */ /* 0x006fea0003800000 */
[----:B------:R-:W-:Y:S02]  /*00a0*/  ULDC.64 UR4, c[0x0][0x198] ;  /* 0x0000660000047ab9 */ /* 0x000fe40000000a00 */
[----:B------:R-:W-:Y:S02]  /*00b0*/  UIADD3 UR6, UP0, UR4, 0xf0, URZ ;  /* 0x000000f004067890 */ /* 0x000fe4000ff1e03f */
[----:B------:R-:W-:Y:S02]  /*00c0*/  UIADD3 UR4, UP1, UR4, 0x270, URZ ;  /* 0x0000027004047890 */ /* 0x000fe4000ff3e03f */
[----:B------:R-:W-:Y:S02]  /*00d0*/  UIADD3.X UR7, URZ, UR5, URZ, UP0, !UPT ;  /* 0x000000053f077290 */ /* 0x000fe400087fe43f */
[----:B------:R-:W-:-:S07]  /*00e0*/  UIADD3.X UR5, URZ, UR5, URZ, UP1, !UPT ;  /* 0x000000053f057290 */ /* 0x000fce0008ffe43f */
[----:B------:R0:W-:Y:S02]  /*00f0*/  UTMACCTL.PF [UR6] ;  /* 0x00000000060079b9 */ /* 0x0001e40008040000 */
[----:B------:R0:W-:Y:S02]  /*0100*/  UTMACCTL.PF [UR4] ;  /* 0x00000000040079b9 */ /* 0x0001e40008040000 */
[----:B0-----:R-:W-:Y:S01]  /*0110*/  NOP ;  /* 0x0000000000007918 */ /* 0x001fe20000000000 */
.L_x_1:
[----:B------:R-:W-:Y:S05]  /*0120*/  BSYNC B0 ;  /* 0x0000000000007941 */ /* 0x000fea0003800000 */
.L_x_0:
[----:B------:R-:W0:Y:S01]  /*0130*/  SHFL.IDX PT, R0, R0, RZ, 0x1f ;  /* 0x00001fff00007589 */ /* 0x000e2200000e0000 */
[----:B------:R-:W-:-:S04]  /*0140*/  SHF.R.S32.HI R3, RZ, 0x1f, R2 ;  /* 0x0000001fff037819 */ /* 0x000fc80000011402 */
[----:B------:R-:W-:Y:S02]  /*0150*/  LEA.HI R3, R3, R2, RZ, 0x2 ;  /* 0x0000000203037211 */ /* 0x000fe400078f10ff */
[----:B0-----:R-:W-:-:S13]  /*0160*/  ISETP.NE.AND P0, PT, R0, RZ, PT ;  /* 0x000000ff0000720c */ /* 0x001fda0003f05270 */
[----:B------:R-:W-:Y:S05]  /*0170*/  @P0 BRA `(.L_x_2) ;  /* 0x0000000000500947 */ /* 0x000fea0003800000 */
[----:B------:R-:W0:Y:S01]  /*0180*/  S2UR UR8, SR_CgaCtaId ;  /* 0x00000000000879c3 */ /* 0x000e220000008800 */
[----:B------:R-:W-:Y:S01]  /*0190*/  UMOV UR4, 0x400 ;  /* 0x0000040000047882 */ /* 0x000fe20000000000 */
[----:B------:R-:W-:Y:S01]  /*01a0*/  UMOV UR5, 0x1 ;  /* 0x0000000100057882 */ /* 0x000fe20000000000 */
[----:B------:R-:W-:Y:S01]  /*01b0*/  UMOV UR6, 0x80 ;  /* 0x0000008000067882 */ /* 0x000fe20000000000 */
[----:B------:R-:W-:Y:S01]  /*01c0*/  ELECT P0, URZ, PT ;  /* 0x00000000003f782f */ /* 0x000fe20003800000 */
[----:B------:R-:W-:-:S04]  /*01d0*/  UIADD3 UR6, -UR6, 0x100000, URZ ;  /* 0x0010000006067890 */ /* 0x000fc8000fffe13f */
[----:B------:R-:W-:Y:S02]  /*01e0*/  USHF.L.U32 UR7, UR6, 0xb, URZ ;  /* 0x0000000b06077899 */ /* 0x000fe4000800063f */
[----:B------:R-:W-:Y:S02]  /*01f0*/  USHF.L.U32 UR6, UR6, 0x1, URZ ;  /* 0x0000000106067899 */ /* 0x000fe4000800063f */
[----:B0-----:R-:W-:Y:S02]  /*0200*/  ULEA UR8, UR8, UR4, 0x18 ;  /* 0x0000000408087291 */ /* 0x001fe4000f8ec03f */
[----:B------:R-:W-:-:S04]  /*0210*/  UIADD3 UR4, -UR5, 0x100000, URZ ;  /* 0x0010000005047890 */ /* 0x000fc8000fffe13f */
[----:B------:R-:W-:Y:S02]  /*0220*/  USHF.L.U32 UR5, UR4, 0xb, URZ ;  /* 0x0000000b04057899 */ /* 0x000fe4000800063f */
[----:B------:R-:W-:Y:S01]  /*0230*/  USHF.L.U32 UR4, UR4, 0x1, URZ ;  /* 0x0000000104047899 */ /* 0x000fe2000800063f */
[----:B------:R-:W0:Y:S11]  /*0240*/  FENCE.VIEW.ASYNC.S ;  /* 0x00000000000073c6 */ /* 0x000e360000000000 */
[----:B0-----:R0:W1:Y:S01]  /*0250*/  SYNCS.EXCH.64 URZ, [UR8+0x30000], UR4 ;  /* 0x03000004083f75b2 */ /* 0x0010620008000100 */
[----:B------:R0:W2:Y:S01]  /*0260*/  SYNCS.EXCH.64 URZ, [UR8+0x30018], UR6 ;  /* 0x03001806083f75b2 */ /* 0x0000a20008000100 */
[----:B------:R0:W3:Y:S01]  /*0270*/  SYNCS.EXCH.64 URZ, [UR8+0x30008], UR4 ;  /* 0x03000804083f75b2 */ /* 0x0000e20008000100 */
[----:B------:R0:W4:Y:S01]  /*0280*/  SYNCS.EXCH.64 URZ, [UR8+0x30020], UR6 ;  /* 0x03002006083f75b2 */ /* 0x0001220008000100 */
[----:B------:R0:W0:Y:S01]  /*0290*/  SYNCS.EXCH.64 URZ, [UR8+0x30010], UR4 ;  /* 0x03001004083f75b2 */ /* 0x0000220008000100 */
[----:B------:R0:W0:Y:S01]  /*02a0*/  SYNCS.EXCH.64 URZ, [UR8+0x30028], UR6 ;  /* 0x03002806083f75b2 */ /* 0x0000220008000100 */
[----:B------:R-:W-:Y:S01]  /*02b0*/  NOP ;  /* 0x0000000000007918 */ /* 0x000fe20000000000 */
.L_x_2:
[----:B0-----:R-:W-:Y:S01]  /*02c0*/  ULDC.64 UR4, c[0x0][0x618] ;  /* 0x0001860000047ab9 */ /* 0x001fe20000000a00 */
[----:B------:R-:W-:Y:S01]  /*02d0*/  LOP3.LUT R3, R3, 0xfffffffc, RZ, 0xc0, !PT ;  /* 0xfffffffc03037812 */ /* 0x000fe200078ec0ff */
[----:B------:R-:W-:Y:S01]  /*02e0*/  NOP ;  /* 0x0000000000007918 */ /* 0x000fe20000000000 */
[----:B------:R-:W-:Y:S01]  /*02f0*/  ISETP.NE.U32.AND P0, PT, RZ, UR4, PT ;  /* 0x00000004ff007c0c */ /* 0x000fe2000bf05070 */
[----:B------:R-:W-:Y:S01]  /*0300*/  NOP ;  /* 0x0000000000007918 */ /* 0x000fe20000000000 */
[----:B-1234-:R-:W-:Y:S01]  /*0310*/  BAR.SYNC.DEFER_BLOCKING 0x0 ;  /* 0x0000000000007b1d */ /* 0x01efe20000010000 */
[----:B------:R-:W-:Y:S01]  /*0320*/  IMAD.IADD R4, R2, 0x1, -R3 ;  /* 0x0000000102047824 */ /* 0x000fe200078e0a03 */
[----:B------:R-:W-:Y:S02]  /*0330*/  ISETP.NE.AND.EX P0, PT, RZ, UR5, PT, P0 ;  /* 0x00000005ff007c0c */ /* 0x000fe4000bf05300 */
[C---:B------:R-:W-:Y:S02]  /*0340*/  ISETP.NE.AND P2, PT, R5.reuse, 0x1, PT ;  /* 0x000000010500780c */ /* 0x040fe40003f45270 */
[----:B------:R-:W-:Y:S01]  /*0350*/  LOP3.LUT P1, RZ, R5, R4, RZ, 0xfc, !PT ;  /* 0x0000000405ff7212 */ /* 0x000fe2000782fcff */
[----:B------:R-:W-:-:S03]  /*0360*/  ULDC.64 UR14, c[0x0][0x208] ;  /* 0x00008200000e7ab9 */ /* 0x000fc60000000a00 */
[----:B------:R-:W-:-:S04]  /*0370*/  SEL R0, RZ, 0x1, P1 ;  /* 0x00000001ff007807 */ /* 0x000fc80000800000 */
[----:B------:R-:W-:Y:S01]  /*0380*/  SEL R0, R0, 0x2, P2 ;  /* 0x0000000200007807 */ /* 0x000fe20001000000 */
[----:B------:R-:W-:Y:S06]  /*0390*/  @!P0 BRA `(.L_x_3) ;  /* 0x00000000001c8947 */ /* 0x000fec0003800000 */
[----:B------:R-:W0:Y:S02]  /*03a0*/  LDC.64 R2, c[0x0][0x618] ;  /* 0x00018600ff027b82 */ /* 0x000e240000000a00 */
[----:B0-----:R-:W2:Y:S02]  /*03b0*/  LDG.E.64 R2, desc[UR14][R2.64] ;  /* 0x0000000e02027981 */ /* 0x001ea4000c1e1b00 */
[----:B--2---:R-:W-:-:S04]  /*03c0*/  ISETP.NE.U32.AND P0, PT, R2, RZ, PT ;  /* 0x000000ff0200720c */ /* 0x004fc80003f05070 */
[----:B------:R-:W-:-:S13]  /*03d0*/  ISETP.NE.AND.EX P0, PT, R3, RZ, PT, P0 ;  /* 0x000000ff0300720c */ /* 0x000fda0003f05300 */
[----:B------:R-:W-:Y:S05]  /*03e0*/  @!P0 BRA `(.L_x_3) ;  /* 0x0000000000088947 */ /* 0x000fea0003800000 */
[----:B------:R2:W5:Y:S01]  /*03f0*/  LD.E R8, desc[UR14][R2.64] ;  /* 0x0000000e02087980 */ /* 0x000562000c101900 */
[----:B------:R-:W-:Y:S05]  /*0400*/  BRA `(.L_x_4) ;  /* 0x0000000000207947 */ /* 0x000fea0003800000 */
.L_x_3:
[----:B------:R-:W-:Y:S02]  /*0410*/  ULDC.64 UR4, c[0x0][0x608] ;  /* 0x0001820000047ab9 */ /* 0x000fe40000000a00 */
[----:B------:R-:W-:-:S04]  /*0420*/  ISETP.NE.U32.AND P0, PT, RZ, UR4, PT ;  /* 0x00000004ff007c0c */ /* 0x000fc8000bf05070 */
[----:B------:R-:W-:-:S13]  /*0430*/  ISETP.NE.AND.EX P0, PT, RZ, UR5, PT, P0 ;  /* 0x00000005ff007c0c */ /* 0x000fda000bf05300 */
[----:B------:R-:W-:Y:S05]  /*0440*/  @!P0 BRA `(.L_x_5) ;  /* 0x00000000000c8947 */ /* 0x000fea0003800000 */
[----:B------:R-:W0:Y:S02]  /*0450*/  LDC.64 R8, c[0x0][0x608] ;  /* 0x00018200ff087b82 */ /* 0x000e240000000a00 */
[----:B0-----:R1:W5:Y:S01]  /*0460*/  LDG.E R8, desc[UR14][R8.64] ;  /* 0x0000000e08087981 */ /* 0x001362000c1e1900 */
[----:B------:R-:W-:Y:S05]  /*0470*/  BRA `(.L_x_4) ;  /* 0x0000000000047947 */ /* 0x000fea0003800000 */
.L_x_5:
[----:B------:R-:W0:Y:S02]  /*0480*/  LDC R8, c[0x0][0x600] ;  /* 0x00018000ff087b82 */ /* 0x000e240000000800 */
.L_x_4:
[----:B------:R-:W-:Y:S02]  /*0490*/  ULDC.64 UR4, c[0x0][0x620] ;  /* 0x0001880000047ab9 */ /* 0x000fe40000000a00 */
[----:B------:R-:W-:-:S04]  /*04a0*/  ISETP.NE.U32.AND P0, PT, RZ, UR4, PT ;  /* 0x00000004ff007c0c */ /* 0x000fc8000bf05070 */
[----:B------:R-:W-:-:S13]  /*04b0*/  ISETP.NE.AND.EX P0, PT, RZ, UR5, PT, P0 ;  /* 0x00000005ff007c0c */ /* 0x000fda000bf05300 */
[----:B------:R-:W-:Y:S05]  /*04c0*/  @!P0 BRA `(.L_x_6) ;  /* 0x00000000001c8947 */ /* 0x000fea0003800000 */
[----:B--2---:R-:W2:Y:S02]  /*04d0*/  LDC.64 R2, c[0x0][0x620] ;  /* 0x00018800ff027b82 */ /* 0x004ea40000000a00 */
[----:B--2---:R-:W2:Y:S02]  /*04e0*/  LDG.E.64 R2, desc[UR14][R2.64] ;  /* 0x0000000e02027981 */ /* 0x004ea4000c1e1b00 */
[----:B--2---:R-:W-:-:S04]  /*04f0*/  ISETP.NE.U32.AND P0, PT, R2, RZ, PT ;  /* 0x000000ff0200720c */ /* 0x004fc80003f05070 */
[----:B------:R-:W-:-:S13]  /*0500*/  ISETP.NE.AND.EX P0, PT, R3, RZ, PT, P0 ;  /* 0x000000ff0300720c */ /* 0x000fda0003f05300 */
[----:B------:R-:W-:Y:S05]  /*0510*/  @!P0 BRA `(.L_x_6) ;  /* 0x0000000000088947 */ /* 0x000fea0003800000 */
[----:B-1----:R4:W5:Y:S01]  /*0520*/  LD.E R9, desc[UR14][R2.64] ;  /* 0x0000000e02097980 */ /* 0x002962000c101900 */
[----:B------:R-:W-:Y:S05]  /*0530*/  BRA `(.L_x_7) ;  /* 0x0000000000207947 */ /* 0x000fea0003800000 */
.L_x_6:
[----:B------:R-:W-:Y:S02]  /*0540*/  ULDC.64 UR4, c[0x0][0x610] ;  /* 0x0001840000047ab9 */ /* 0x000fe40000000a00 */
[----:B------:R-:W-:-:S04]  /*0550*/  ISETP.NE.U32.AND P0, PT, RZ, UR4, PT ;  /* 0x00000004ff007c0c */ /* 0x000fc8000bf05070 */
[----:B------:R-:W-:-:S13]  /*0560*/  ISETP.NE.AND.EX P0, PT, RZ, UR5, PT, P0 ;  /* 0x00000005ff007c0c */ /* 0x000fda000bf05300 */
[----:B------:R-:W-:Y:S05]  /*0570*/  @!P0 BRA `(.L_x_8) ;  /* 0x00000000000c8947 */ /* 0x000fea0003800000 */
[----:B--2---:R-:W1:Y:S02]  /*0580*/  LDC.64 R2, c[0x0][0x610] ;  /* 0x00018400ff027b82 */ /* 0x004e640000000a00 */
[----:B-1----:R3:W5:Y:S01]  /*0590*/  LDG.E R9, desc[UR14][R2.64] ;  /* 0x0000000e02097981 */ /* 0x002762000c1e1900 */
[----:B------:R-:W-:Y:S05]  /*05a0*/  BRA `(.L_x_7) ;  /* 0x0000000000047947 */ /* 0x000fea0003800000 */
.L_x_8:
[----:B-1----:R-:W1:Y:S02]  /*05b0*/  LDC R9, c[0x0][0x604] ;  /* 0x00018100ff097b82 */ /* 0x002e640000000800 */
.L_x_7:
[----:B--234-:R-:W2:Y:S01]  /*05c0*/  LDC R2, c[0x0][0x3e8] ;  /* 0x0000fa00ff027b82 */ /* 0x01cea20000000800 */
[----:B------:R-:W-:Y:S01]  /*05d0*/  ULDC UR4, c[0x0][0x3dc] ;  /* 0x0000f70000047ab9 */ /* 0x000fe20000000800 */
[----:B------:R-:W-:Y:S01]  /*05e0*/  ULDC.64 UR6, c[0x0][0x3e0] ;  /* 0x0000f80000067ab9 */ /* 0x000fe20000000a00 */
[----:B------:R-:W-:Y:S01]  /*05f0*/  UIADD3 UR4, UR4, 0x3f, URZ ;  /* 0x0000003f04047890 */ /* 0x000fe2000fffe03f */
[----:B------:R-:W-:Y:S01]  /*0600*/  ISETP.NE.AND P0, PT, R5, RZ, PT ;  /* 0x000000ff0500720c */ /* 0x000fe20003f05270 */
[----:B------:R-:W-:Y:S02]  /*0610*/  UIMAD UR6, UR7, UR6, URZ ;  /* 0x00000006070672a4 */ /* 0x000fe4000f8e023f */
[----:B------:R-:W-:-:S04]  /*0620*/  USHF.R.S32.HI UR5, URZ, 0x1f, UR4 ;  /* 0x0000001f3f057899 */ /* 0x000fc80008011404 */
[----:B------:R-:W-:-:S04]  /*0630*/  ULEA.HI UR5, UR5, UR4, URZ, 0x6 ;  /* 0x0000000405057291 */ /* 0x000fc8000f8f303f */
[----:B------:R-:W-:-:S06]  /*0640*/  USHF.R.S32.HI UR8, URZ, 0x6, UR5 ;  /* 0x000000063f087899 */ /* 0x000fcc0008011405 */
[----:B------:R-:W-:Y:S02]  /*0650*/  IMAD.U32 R32, RZ, RZ, UR8 ;  /* 0x00000008ff207e24 */ /* 0x000fe4000f8e00ff */
[----:B--2---:R-:W-:-:S04]  /*0660*/  IMAD R2, R2, UR6, RZ ;  /* 0x0000000602027c24 */ /* 0x004fc8000f8e02ff */
[----:B------:R-:W-:Y:S01]  /*0670*/  IMAD R2, R2, UR8, RZ ;  /* 0x0000000802027c24 */ /* 0x000fe2000f8e02ff */
[----:B------:R-:W-:Y:S06]  /*0680*/  @!P0 BRA `(.L_x_9) ;  /* 0x0000008c00508947 */ /* 0x000fec0003800000 */
[----:B------:R-:W-:-:S13]  /*0690*/  ISETP.NE.AND P0, PT, R5, 0x1, PT ;  /* 0x000000010500780c */ /* 0x000fda0003f05270 */
[----:B------:R-:W-:Y:S05]  /*06a0*/  @P0 EXIT ;  /* 0x000000000000094d */ /* 0x000fea0003800000 */
[----:B------:R-:W-:Y:S01]  /*06b0*/  ISETP.GE.AND P0, PT, R2, 0x1, PT ;  /* 0x000000010200780c */ /* 0x000fe20003f06270 */
[----:B------:R-:W-:Y:S01]  /*06c0*/  UMOV UR4, URZ ;  /* 0x0000003f00047c82 */ /* 0x000fe20008000000 */
[----:B------:R-:W-:Y:S02]  /*06d0*/  CS2R R86, SRZ ;  /* 0x0000000000567805 */ /* 0x000fe4000001ff00 */
[----:B------:R-:W-:Y:S02]  /*06e0*/  CS2R R88, SRZ ;  /* 0x0000000000587805 */ /* 0x000fe4000001ff00 */
[----:B------:R-:W-:Y:S02]  /*06f0*/  CS2R R90, SRZ ;  /* 0x00000000005a7805 */ /* 0x000fe4000001ff00 */
[----:B------:R-:W-:Y:S02]  /*0700*/  CS2R R92, SRZ ;  /* 0x00000000005c7805 */ /* 0x000fe4000001ff00 */
[----:B------:R-:W-:-:S02]  /*0710*/  CS2R R94, SRZ ;  /* 0x00000000005e7805 */ /* 0x000fc4000001ff00 */
[----:B------:R-:W-:Y:S02]  /*0720*/  CS2R R96, SRZ ;  /* 0x0000000000607805 */ /* 0x000fe4000001ff00 */
        /* <DEDUP_REMOVED lines=57> */
[----:B------:R-:W-:Y:S01]  /*0ac0*/  CS2R R84, SRZ ;  /* 0x0000000000547805 */ /* 0x000fe2000001ff00 */
[----:B------:R-:W-:Y:S06]  /*0ad0*/  @!P0 BRA `(.L_x_10) ;  /* 0x0000000400588947 */ /* 0x000fec0003800000 */
[----:B------:R-:W-:-:S04]  /*0ae0*/  LOP3.LUT R3, R0, 0x1, RZ, 0xfc, !PT ;  /* 0x0000000100037812 */ /* 0x000fc800078efcff */
[----:B------:R-:W-:-:S13]  /*0af0*/  ISETP.NE.AND P1, PT, R3, 0x3, PT ;  /* 0x000000030300780c */ /* 0x000fda0003f25270 */
[----:B------:R-:W-:Y:S05]  /*0b00*/  @!P1 BRA `(.L_x_11) ;  /* 0x0000000000049947 */ /* 0x000fea0003800000 */
[----:B------:R-:W-:Y:S01]  /*0b10*/  BPT.TRAP 0x1 ;  /* 0x000000040000795c */ /* 0x000fe20000300000 */
.L_x_11:
[----:B------:R-:W2:Y:S01]  /*0b20*/  S2UR UR5, SR_CgaCtaId ;  /* 0x00000000000579c3 */ /* 0x000ea20000008800 */
[----:B------:R-:W-:Y:S01]  /*0b30*/  SHF.L.U32 R3, RZ, 0x1f, RZ ;  /* 0x0000001fff037819 */ /* 0x000fe200000006ff */
[----:B------:R-:W-:Y:S02]  /*0b40*/  UMOV UR4, 0x400 ;  /* 0x0000040000047882 */ /* 0x000fe40000000000 */
[----:B--2---:R-:W-:-:S12]  /*0b50*/  ULEA UR4, UR5, UR4, 0x18 ;  /* 0x0000000405047291 */ /* 0x004fd8000f8ec03f */
.L_x_12:
[----:B--2---:R-:W-:-:S04]  /*0b60*/  IMAD.U32 R4, RZ, RZ, UR4 ;  /* 0x00000004ff047e24 */ /* 0x004fc8000f8e00ff */
[----:B------:R2:W3:Y:S03]  /*0b70*/  SYNCS.PHASECHK.TRANS64.TRYWAIT P1, [R4+URZ+0x30000], R3 ;  /* 0x03000003040075a7 */ /* 0x0004e6000802017f */
[----:B---3--:R-:W-:Y:S05]  /*0b80*/  @!P1 NANOSLEEP.SYNCS 0x989680 ;  /* 0x009896800000995d */ /* 0x008fea0003900000 */
[----:B------:R-:W3:Y:S02]  /*0b90*/  @!P1 SYNCS.PHASECHK.TRANS64 P1, [R4+URZ+0x30000], R3 ;  /* 0x03000003040095a7 */ /* 0x000ee4000802007f */
[----:B---3--:R-:W-:Y:S05]  /*0ba0*/  @!P1 BRA `(.L_x_12) ;  /* 0xfffffffc00ec9947 */ /* 0x008fea000383ffff */
[----:B------:R-:W-:Y:S01]  /*0bb0*/  UIADD3 UR5, UR4, 0x18000, URZ ;  /* 0x0001800004057890 */ /* 0x000fe2000fffe03f */
[----:B------:R-:W-:Y:S01]  /*0bc0*/  WARPGROUP.ARRIVE ;  /* 0x00000000000079c5 */ /* 0x000fe20000000000 */
[----:B------:R-:W-:Y:S02]  /*0bd0*/  USHF.R.U32.HI UR4, URZ, 0x4, UR4 ;  /* 0x000000043f047899 */ /* 0x000fe40008011604 */
[----:B------:R-:W-:Y:S02]  /*0be0*/  USHF.R.U32.HI UR5, URZ, 0x4, UR5 ;  /* 0x000000043f057899 */ /* 0x000fe40008011605 */
[----:B------:R-:W-:Y:S02]  /*0bf0*/  ULOP3.LUT UR4, UR4, 0x3fff, URZ, 0xc0, !UPT ;  /* 0x00003fff04047892 */ /* 0x000fe4000f8ec03f */
[----:B------:R-:W-:Y:S02]  /*0c00*/  ULOP3.LUT UR5, UR5, 0x3fff, URZ, 0xc0, !UPT ;  /* 0x00003fff05057892 */ /* 0x000fe4000f8ec03f */
[----:B------:R-:W-:-:S02]  /*0c10*/  ULOP3.LUT UR4, UR4, 0x10000, URZ, 0xfc, !UPT ;  /* 0x0001000004047892 */ /* 0x000fc4000f8efc3f */
[----:B------:R-:W-:Y:S01]  /*0c20*/  ULOP3.LUT UR6, UR5, 0x10000, URZ, 0xfc, !UPT ;  /* 0x0001000005067892 */ /* 0x000fe2000f8efc3f */
[----:B------:R-:W-:Y:S02]  /*0c30*/  UMOV UR7, 0x40000080 ;  /* 0x4000008000077882 */ /* 0x000fe40000000000 */
[----:B------:R-:W-:Y:S01]  /*0c40*/  UMOV UR5, 0x40000080 ;  /* 0x4000008000057882 */ /* 0x000fe20000000000 */
[----:B------:R-:W-:Y:S01]  /*0c50*/  UIADD3 UR8, UR4, 0x400, URZ ;  /* 0x0000040004087890 */ /* 0x000fe2000fffe03f */
[----:B------:R-:W-:Y:S02]  /*0c60*/  UMOV UR11, UR7 ;  /* 0x00000007000b7c82 */ /* 0x000fe40008000000 */
[----:B------:R-:W-:Y:S01]  /*0c70*/  UMOV UR10, UR6 ;  /* 0x00000006000a7c82 */ /* 0x000fe20008000000 */
[----:B------:R-:W-:Y:S01]  /*0c80*/  UMOV UR9, 0x40000080 ;  /* 0x4000008000097882 */ /* 0x000fe20000000000 */
[----:B------:R-:W-:-:S12]  /*0c90*/  HGMMA.64x128x8.F32.TF32 R88, gdesc[UR4], RZ, !UPT ;  /* 0x05e00000045879f0 */ /* 0x000fd8000c7028ff */
[----:B------:R-:W-:Y:S01]  /*0ca0*/  HGMMA.64x128x8.F32.TF32 R24, gdesc[UR8], RZ, !UPT ;  /* 0x05e00000081879f0 */ /* 0x000fe2000c7028ff */
[----:B------:R-:W-:Y:S02]  /*0cb0*/  UIADD3 UR8, UR4, 0x2, URZ ;  /* 0x0000000204087890 */ /* 0x000fe4000fffe03f */
[----:B------:R-:W-:Y:S01]  /*0cc0*/  UIADD3 UR10, UR6, 0x2, URZ ;  /* 0x00000002060a7890 */ /* 0x000fe2000fffe03f */
[----:B------:R-:W-:Y:S01]  /*0cd0*/  UMOV UR9, 0x40000080 ;  /* 0x4000008000097882 */ /* 0x000fe20000000000 */
[----:B------:R-:W-:-:S07]  /*0ce0*/  UMOV UR11, 0x40000080 ;  /* 0x40000080000b7882 */ /* 0x000fce0000000000 */
[----:B------:R-:W-:Y:S01]  /*0cf0*/  HGMMA.64x128x8.F32.TF32 R88, gdesc[UR8], R88 ;  /* 0x05e00000085879f0 */ /* 0x000fe20008702858 */
[----:B------:R-:W-:Y:S01]  /*0d00*/  UIADD3 UR8, UR4, 0x402, URZ ;  /* 0x0000040204087890 */ /* 0x000fe2000fffe03f */
[----:B------:R-:W-:-:S10]  /*0d10*/  UMOV UR9, 0x40000080 ;  /* 0x4000008000097882 */ /* 0x000fd40000000000 */
[----:B------:R-:W-:Y:S01]  /*0d20*/  HGMMA.64x128x8.F32.TF32 R24, gdesc[UR8], R24 ;  /* 0x05e00000081879f0 */ /* 0x000fe20008702818 */
        /* <DEDUP_REMOVED lines=46> */
[----:B------:R-:W-:Y:S02]  /*1010*/  UMOV UR9, 0x40000080 ;  /* 0x4000008000097882 */ /* 0x000fe40000000000 */
[----:B------:R-:W-:-:S08]  /*1020*/  UMOV UR4, 0x1 ;  /* 0x0000000100047882 */ /* 0x000fd00000000000 */
[----:B------:R-:W-:Y:S03]  /*1030*/  HGMMA.64x128x8.F32.TF32 R24, gdesc[UR8], R24, gsb0 ;  /* 0x05e00000081879f0 */ /* 0x000fe60008002818 */
.L_x_10:
[----:B--2---:R-:W-:-:S05]  /*1040*/  VIMNMX R3, R2, 0x1, PT ;  /* 0x0000000102037848 */ /* 0x004fca0003fe0100 */
[----:B------:R-:W-:-:S05]  /*1050*/  IMAD.IADD R4, R2, 0x1, -R3 ;  /* 0x0000000102047824 */ /* 0x000fca00078e0a03 */
[----:B------:R-:W-:-:S13]  /*1060*/  ISETP.GE.AND P1, PT, R4, 0x1, PT ;  /* 0x000000010400780c */ /* 0x000fda0003f26270 */
[----:B------:R-:W-:Y:S05]  /*1070*/  @!P1 BRA `(.L_x_13) ;  /* 0x0000000400c89947 */ /* 0x000fea0003800000 */
[----:B------:R-:W2:Y:S01]  /*1080*/  S2UR UR5, SR_CgaCtaId ;  /* 0x00000000000579c3 */ /* 0x000ea20000008800 */
[----:B------:R-:W-:Y:S01]  /*1090*/  UMOV UR6, 0x400 ;  /* 0x0000040000067882 */ /* 0x000fe20000000000 */
[----:B------:R-:W-:Y:S01]  /*10a0*/  LOP3.LUT R7, R0, 0x1, RZ, 0xfc, !PT ;  /* 0x0000000100077812 */ /* 0x000fe200078efcff */
[----:B------:R-:W-:Y:S01]  /*10b0*/  IMAD.MOV.U32 R5, RZ, RZ, RZ ;  /* 0x000000ffff057224 */ /* 0x000fe200078e00ff */
[----:B------:R-:W-:Y:S01]  /*10c0*/  UISETP.NE.U32.AND UP0, UPT, UR4, URZ, UPT ;  /* 0x0000003f0400728c */ /* 0x000fe2000bf05070 */
[----:B------:R-:W-:Y:S01]  /*10d0*/  IMAD.MOV.U32 R2, RZ, RZ, R4 ;  /* 0x000000ffff027224 */ /* 0x000fe200078e0004 */
[----:B--2---:R-:W-:-:S04]  /*10e0*/  ULEA UR6, UR5, UR6, 0x18 ;  /* 0x0000000605067291 */ /* 0x004fc8000f8ec03f */
[----:B------:R-:W-:Y:S02]  /*10f0*/  UIADD3 UR7, UR6, 0x18000, URZ ;  /* 0x0001800006077890 */ /* 0x000fe4000fffe03f */
[----:B------:R-:W-:Y:S02]  /*1100*/  USHF.R.U32.HI UR5, URZ, 0x4, UR6 ;  /* 0x000000043f057899 */ /* 0x000fe40008011606 */
[----:B------:R-:W-:Y:S02]  /*1110*/  USHF.R.U32.HI UR7, URZ, 0x4, UR7 ;  /* 0x000000043f077899 */ /* 0x000fe40008011607 */
[----:B------:R-:W-:Y:S02]  /*1120*/  ULOP3.LUT UR5, UR5, 0x3fff, URZ, 0xc0, !UPT ;  /* 0x00003fff05057892 */ /* 0x000fe4000f8ec03f */
[----:B------:R-:W-:Y:S02]  /*1130*/  ULOP3.LUT UR8, UR7, 0x3fff, URZ, 0xc0, !UPT ;  /* 0x00003fff07087892 */ /* 0x000fe4000f8ec03f */
[----:B------:R-:W-:-:S02]  /*1140*/  ULOP3.LUT UR7, UR5, 0x10000, URZ, 0xfc, !UPT ;  /* 0x0001000005077892 */ /* 0x000fc4000f8efc3f */
[----:B------:R-:W-:Y:S01]  /*1150*/  ULOP3.LUT UR8, UR8, 0x10000, URZ, 0xfc, !UPT ;  /* 0x0001000008087892 */ /* 0x000fe2000f8efc3f */
[----:B------:R-:W-:-:S11]  /*1160*/  UMOV UR5, URZ ;  /* 0x0000003f00057c82 */ /* 0x000fd60008000000 */
.L_x_18:
[----:B------:R-:W-:-:S13]  /*1170*/  ISETP.NE.AND P2, PT, R7, 0x3, PT ;  /* 0x000000030700780c */ /* 0x000fda0003f45270 */
[----:B--2---:R-:W-:Y:S05]  /*1180*/  @!P2 BRA `(.L_x_14) ;  /* 0x000000000004a947 */ /* 0x004fea0003800000 */
[----:B------:R-:W-:Y:S01]  /*1190*/  BPT.TRAP 0x1 ;  /* 0x000000040000795c */ /* 0x000fe20000300000 */
.L_x_14:
[----:B------:R-:W-:Y:S01]  /*11a0*/  SHF.L.U32 R3, R5, 0x1f, RZ ;  /* 0x0000001f05037819 */ /* 0x000fe200000006ff */
[----:B------:R-:W-:-:S12]  /*11b0*/  ULEA UR9, UR4, UR6, 0x3 ;  /* 0x0000000604097291 */ /* 0x000fd8000f8e183f */
.L_x_15:
[----:B--2---:R-:W-:-:S04]  /*11c0*/  IMAD.U32 R6, RZ, RZ, UR9 ;  /* 0x00000009ff067e24 */ /* 0x004fc8000f8e00ff */
[----:B------:R2:W3:Y:S03]  /*11d0*/  SYNCS.PHASECHK.TRANS64.TRYWAIT P1, [R6+URZ+0x30000], R3 ;  /* 0x03000003060075a7 */ /* 0x0004e6000802017f */
[----:B---3--:R-:W-:Y:S05]  /*11e0*/  @!P1 NANOSLEEP.SYNCS 0x989680 ;  /* 0x009896800000995d */ /* 0x008fea0003900000 */
[----:B------:R-:W3:Y:S02]  /*11f0*/  @!P1 SYNCS.PHASECHK.TRANS64 P1, [R6+URZ+0x30000], R3 ;  /* 0x03000003060095a7 */ /* 0x000ee4000802007f */
[----:B---3--:R-:W-:Y:S05]  /*1200*/  @!P1 BRA `(.L_x_15) ;  /* 0xfffffffc00ec9947 */ /* 0x008fea000383ffff */
[----:B------:R-:W-:Y:S01]  /*1210*/  ULEA UR12, UR4, UR7, 0xb ;  /* 0x00000007040c7291 */ /* 0x000fe2000f8e583f */
[----:B------:R-:W-:Y:S01]  /*1220*/  WARPGROUP.ARRIVE ;  /* 0x00000000000079c5 */ /* 0x000fe20000000000 */
[----:B------:R-:W-:Y:S01]  /*1230*/  ULEA UR10, UR4, UR8, 0xb ;  /* 0x00000008040a7291 */ /* 0x000fe2000f8e583f */
[----:B------:R-:W-:Y:S01]  /*1240*/  UMOV UR17, 0x40000080 ;  /* 0x4000008000117882 */ /* 0x000fe20000000000 */
[----:B------:R-:W-:-:S03]  /*1250*/  UMOV UR19, 0x40000080 ;  /* 0x4000008000137882 */ /* 0x000fc60000000000 */
[----:B------:R-:W-:Y:S02]  /*1260*/  UMOV UR16, UR12 ;  /* 0x0000000c00107c82 */ /* 0x000fe40008000000 */
[----:B------:R-:W-:Y:S02]  /*1270*/  UMOV UR18, UR10 ;  /* 0x0000000a00127c82 */ /* 0x000fe40008000000 */
[----:B------:R-:W-:Y:S01]  /*1280*/  HGMMA.64x128x8.F32.TF32 R88, gdesc[UR16], R88, UP0 ;  /* 0x05e00000105879f0 */ /* 0x000fe2000bf02858 */
[----:B------:R-:W-:Y:S01]  /*1290*/  UIADD3 UR16, UR12, 0x400, URZ ;  /* 0x000004000c107890 */ /* 0x000fe2000fffe03f */
[----:B------:R-:W-:-:S10]  /*12a0*/  UMOV UR17, 0x40000080 ;  /* 0x4000008000117882 */ /* 0x000fd40000000000 */
[----:B------:R-:W-:Y:S01]  /*12b0*/  HGMMA.64x128x8.F32.TF32 R24, gdesc[UR16], R24, UP0 ;  /* 0x05e00000101879f0 */ /* 0x000fe2000bf02818 */
        /* <DEDUP_REMOVED lines=55> */
[----:B------:R-:W-:Y:S03]  /*1630*/  HGMMA.64x128x8.F32.TF32 R24, gdesc[UR16], R24, gsb0 ;  /* 0x05e00000101879f0 */ /* 0x000fe60008002818 */
[----:B------:R-:W-:Y:S02]  /*1640*/  WARPGROUP.DEPBAR.LE gsb0, 0x1 ;  /* 0x00008000000079c5 */ /* 0x000fe40000010100 */
[----:B------:R-:W-:Y:S05]  /*1650*/  @!P2 BRA `(.L_x_16) ;  /* 0x000000000004a947 */ /* 0x000fea0003800000 */
[----:B------:R-:W-:Y:S01]  /*1660*/  BPT.TRAP 0x1 ;  /* 0x000000040000795c */ /* 0x000fe20000300000 */
.L_x_16:
[----:B------:R-:W-:Y:S01]  /*1670*/  ULEA UR9, UR5, UR6, 0x3 ;  /* 0x0000000605097291 */ /* 0x000fe2000f8e183f */
[----:B------:R-:W-:-:S03]  /*1680*/  ISETP.GT.U32.AND P1, PT, R0, 0x1, PT ;  /* 0x000000010000780c */ /* 0x000fc60003f24070 */
[----:B------:R-:W-:-:S04]  /*1690*/  UIADD3 UR9, UR9, 0x30018, URZ ;  /* 0x0003001809097890 */ /* 0x000fc8000fffe03f */
[----:B------:R-:W-:-:S09]  /*16a0*/  UPRMT UR9, URZ, 0x654, UR9 ;  /* 0x000006543f097896 */ /* 0x000fd20008000009 */
[----:B------:R-:W-:Y:S01]  /*16b0*/  SYNCS.ARRIVE.TRANS64.RED.A1T0 RZ, [UR9], RZ ;  /* 0x000000ffffff79a7 */ /* 0x000fe20008100409 */
[----:B------:R-:W-:Y:S05]  /*16c0*/  @P1 BRA `(.L_x_17) ;  /* 0x0000000000041947 */ /* 0x000fea0003800000 */
[----:B------:R-:W-:Y:S01]  /*16d0*/  BPT.TRAP 0x1 ;  /* 0x000000040000795c */ /* 0x000fe20000300000 */
.L_x_17:
[----:B------:R-:W-:Y:S01]  /*16e0*/  UIADD3 UR4, UR4, 0x1, URZ ;  /* 0x0000000104047890 */ /* 0x000fe2000fffe03f */
[C---:B------:R-:W-:Y:S01]  /*16f0*/  ISETP.GT.AND P1, PT, R2.reuse, 0x1, PT ;  /* 0x000000010200780c */ /* 0x040fe20003f24270 */
[----:B------:R-:W-:Y:S01]  /*1700*/  UIADD3 UR5, UR5, 0x1, URZ ;  /* 0x0000000105057890 */ /* 0x000fe2000fffe03f */
[----:B------:R-:W-:Y:S01]  /*1710*/  VIADD R2, R2, 0xffffffff ;  /* 0xffffffff02027836 */ /* 0x000fe20000000000 */
[----:B------:R-:W-:Y:S02]  /*1720*/  UISETP.NE.AND UP0, UPT, UR4, 0x3, UPT ;  /* 0x000000030400788c */ /* 0x000fe4000bf05270 */
[----:B------:R-:W-:Y:S02]  /*1730*/  UISETP.NE.AND UP1, UPT, UR5, 0x3, UPT ;  /* 0x000000030500788c */ /* 0x000fe4000bf25270 */
[----:B------:R-:W-:Y:S02]  /*1740*/  USEL UR9, URZ, 0x1, UP0 ;  /* 0x000000013f097887 */ /* 0x000fe40008000000 */
[----:B------:R-:W-:-:S02]  /*1750*/  USEL UR4, UR4, URZ, UP0 ;  /* 0x0000003f04047287 */ /* 0x000fc40008000000 */
[----:B------:R-:W-:Y:S02]  /*1760*/  USEL UR5, UR5, URZ, UP1 ;  /* 0x0000003f05057287 */ /* 0x000fe40008800000 */
[----:B------:R-:W-:Y:S01]  /*1770*/  UPLOP3.LUT UP0, UPT, UPT, UPT, UPT, 0x80, 0x0 ;  /* 0x000000000000789c */ /* 0x000fe20003f0f070 */
[----:B------:R-:W-:Y:S01]  /*1780*/  LOP3.LUT R5, R5, UR9, RZ, 0x3c, !PT ;  /* 0x0000000905057c12 */ /* 0x000fe2000f8e3cff */
[----:B------:R-:W-:Y:S09]  /*1790*/  @P1 BRA `(.L_x_18) ;  /* 0xfffffff800741947 */ /* 0x000ff2000383ffff */
.L_x_13:
[----:B------:R-:W-:Y:S02]  /*17a0*/  WARPGROUP.DEPBAR.LE gsb0, 0x0 ;  /* 0x00008000000079c5 */ /* 0x000fe40000010000 */
[----:B------:R-:W-:Y:S05]  /*17b0*/  @!P0 BRA `(.L_x_19) ;  /* 0x0000000000448947 */ /* 0x000fea0003800000 */
[----:B------:R-:W-:-:S04]  /*17c0*/  LOP3.LUT R2, R0, 0x1, RZ, 0xfc, !PT ;  /* 0x0000000100027812 */ /* 0x000fc800078efcff */
[----:B------:R-:W-:-:S13]  /*17d0*/  ISETP.NE.AND P0, PT, R2, 0x3, PT ;  /* 0x000000030200780c */ /* 0x000fda0003f05270 */
[----:B------:R-:W-:Y:S05]  /*17e0*/  @!P0 BRA `(.L_x_20) ;  /* 0x0000000000048947 */ /* 0x000fea0003800000 */
[----:B------:R-:W-:Y:S01]  /*17f0*/  BPT.TRAP 0x1 ;  /* 0x000000040000795c */ /* 0x000fe20000300000 */
.L_x_20:
[----:B------:R-:W3:Y:S01]  /*1800*/  S2R R5, SR_CgaCtaId ;  /* 0x0000000000057919 */ /* 0x000ee20000008800 */
[----:B--2---:R-:W-:Y:S01]  /*1810*/  IMAD.WIDE.U32 R2, R4, -0x55555555, RZ ;  /* 0xaaaaaaab04027825 */ /* 0x004fe200078e00ff */
[----:B------:R-:W-:Y:S02]  /*1820*/  MOV R2, 0x400 ;  /* 0x0000040000027802 */ /* 0x000fe40000000f00 */
[----:B------:R-:W-:Y:S02]  /*1830*/  ISETP.GT.U32.AND P0, PT, R0, 0x1, PT ;  /* 0x000000010000780c */ /* 0x000fe40003f04070 */
[----:B------:R-:W-:-:S05]  /*1840*/  SHF.R.U32.HI R3, RZ, 0x1, R3 ;  /* 0x00000001ff037819 */ /* 0x000fca0000011603 */
[----:B------:R-:W-:Y:S01]  /*1850*/  IMAD R4, R3, -0x3, R4 ;  /* 0xfffffffd03047824 */ /* 0x000fe200078e0204 */
[----:B---3--:R-:W-:-:S05]  /*1860*/  LEA R5, R5, R2, 0x18 ;  /* 0x0000000205057211 */ /* 0x008fca00078ec0ff */
[----:B------:R-:W-:-:S04]  /*1870*/  IMAD R4, R4, 0x8, R5 ;  /* 0x0000000804047824 */ /* 0x000fc800078e0205 */
[----:B------:R-:W-:-:S05]  /*1880*/  VIADD R4, R4, 0x30018 ;  /* 0x0003001804047836 */ /* 0x000fca0000000000 */
[----:B------:R-:W-:-:S04]  /*1890*/  PRMT R4, RZ, 0x654, R4 ;  /* 0x00000654ff047816 */ /* 0x000fc80000000004 */
[----:B------:R3:W-:Y:S01]  /*18a0*/  SYNCS.ARRIVE.TRANS64.RED.A1T0 RZ, [R4+URZ], RZ ;  /* 0x000000ff04ff79a7 */ /* 0x0007e2000810043f */
[----:B------:R-:W-:Y:S05]  /*18b0*/  @P0 BRA `(.L_x_19) ;  /* 0x0000000000040947 */ /* 0x000fea0003800000 */
[----:B------:R-:W-:Y:S01]  /*18c0*/  BPT.TRAP 0x1 ;  /* 0x000000040000795c */ /* 0x000fe20000300000 */
.L_x_19:
[----:B--2---:R-:W2:Y:S01]  /*18d0*/  S2R R3, SR_TID.X ;  /* 0x0000000000037919 */ /* 0x004ea20000002100 */
[----:B------:R-:W-:Y:S01]  /*18e0*/  ULDC.64 UR4, c[0x0][0x280] ;  /* 0x0000a00000047ab9 */ /* 0x000fe20000000a00 */
[----:B------:R-:W4:Y:S01]  /*18f0*/  S2R R6, SR_CTAID.Y ;  /* 0x0000000000067919 */ /* 0x000f220000002600 */
[----:B------:R-:W3:Y:S01]  /*1900*/  S2R R15, SR_CTAID.X ;  /* 0x00000000000f7919 */ /* 0x000ee20000002500 */
[----:B--2---:R-:W-:-:S04]  /*1910*/  SHF.R.S32.HI R0, RZ, 0x1f, R3 ;  /* 0x0000001fff007819 */ /* 0x004fc80000011403 */
[----:B------:R-:W-:Y:S01]  /*1920*/  LEA.HI R0, R0, R3, RZ, 0x7 ;  /* 0x0000000300007211 */ /* 0x000fe200078f38ff */
[----:B----4-:R-:W-:-:S03]  /*1930*/  IMAD.SHL.U32 R6, R6, 0x80, RZ ;  /* 0x0000008006067824 */ /* 0x010fc600078e00ff */
[----:B------:R-:W-:Y:S01]  /*1940*/  LOP3.LUT R0, R0, 0xffffff80, RZ, 0xc0, !PT ;  /* 0xffffff8000007812 */ /* 0x000fe200078ec0ff */
[----:B---3--:R-:W-:Y:S01]  /*1950*/  IMAD.SHL.U32 R4, R15, 0x80, RZ ;  /* 0x000000800f047824 */ /* 0x008fe200078e00ff */
[----:B------:R-:W-:-:S03]  /*1960*/  ISETP.GE.AND P0, PT, R6, UR5, PT ;  /* 0x0000000506007c0c */ /* 0x000fc6000bf06270 */
[----:B------:R-:W-:Y:S01]  /*1970*/  IMAD.IADD R0, R3, 0x1, -R0 ;  /* 0x0000000103007824 */ /* 0x000fe200078e0a00 */
[----:B------:R-:W-:-:S04]  /*1980*/  ISETP.GE.OR P0, PT, R4, UR4, P0 ;  /* 0x0000000404007c0c */ /* 0x000fc80008706670 */
[----:B------:R-:W-:-:S04]  /*1990*/  SHF.R.S32.HI R3, RZ, 0x1f, R0 ;  /* 0x0000001fff037819 */ /* 0x000fc80000011400 */
[----:B------:R-:W-:-:S04]  /*19a0*/  LEA.HI R2, R3, R0, RZ, 0x2 ;  /* 0x0000000003027211 */ /* 0x000fc800078f10ff */
[--C-:B------:R-:W-:Y:S02]  /*19b0*/  SHF.R.S32.HI R10, RZ, 0x2, R2.reuse ;  /* 0x00000002ff0a7819 */ /* 0x100fe40000011402 */
[----:B------:R-:W-:-:S04]  /*19c0*/  SHF.R.S32.HI R5, RZ, 0x1f, R2 ;  /* 0x0000001fff057819 */ /* 0x000fc80000011402 */
[----:B------:R-:W-:-:S04]  /*19d0*/  LEA.HI R5, R5, R10, RZ, 0x3 ;  /* 0x0000000a05057211 */ /* 0x000fc800078f18ff */
[----:B------:R-:W-:Y:S01]  /*19e0*/  LOP3.LUT R11, R5, 0xfffffff8, RZ, 0xc0, !PT ;  /* 0xfffffff8050b7812 */ /* 0x000fe200078ec0ff */
[----:B------:R-:W-:Y:S06]  /*19f0*/  @P0 EXIT ;  /* 0x000000000000094d */ /* 0x000fec0003800000 */
[----:B------:R-:W2:Y:S01]  /*1a00*/  LDC.64 R16, c[0x0][0x658] ;  /* 0x00019600ff107b82 */ /* 0x000ea20000000a00 */
[----:B------:R-:W-:Y:S01]  /*1a10*/  IMAD.IADD R10, R10, 0x1, -R11 ;  /* 0x000000010a0a7824 */ /* 0x000fe200078e0a0b */
[----:B------:R-:W-:Y:S02]  /*1a20*/  LOP3.LUT R5, R2, 0x7ffffffc, RZ, 0xc0, !PT ;  /* 0x7ffffffc02057812 */ /* 0x000fe400078ec0ff */
[----:B------:R-:W-:Y:S02]  /*1a30*/  LEA.HI R3, R3, R0, RZ, 0x5 ;  /* 0x0000000003037211 */ /* 0x000fe400078f28ff */
[----:B------:R-:W-:Y:S01]  /*1a40*/  SHF.R.S32.HI R11, RZ, 0x1f, R10 ;  /* 0x0000001fff0b7819 */ /* 0x000fe2000001140a */
[----:B------:R-:W-:Y:S01]  /*1a50*/  IMAD.IADD R5, R0, 0x1, -R5 ;  /* 0x0000000100057824 */ /* 0x000fe200078e0a05 */
[----:B------:R-:W-:Y:S02]  /*1a60*/  SHF.R.S32.HI R13, RZ, 0x5, R3 ;  /* 0x00000005ff0d7819 */ /* 0x000fe40000011403 */
[----:B-1---5:R-:W-:Y:S01]  /*1a70*/  FSETP.NEU.AND P1, PT, R9, RZ, PT ;  /* 0x000000ff0900720b */ /* 0x022fe20003f2d000 */
[----:B------:R-:W-:-:S02]  /*1a80*/  IMAD.SHL.U32 R7, R5, 0x2, RZ ;  /* 0x0000000205077824 */ /* 0x000fc400078e00ff */
[----:B------:R-:W-:-:S03]  /*1a90*/  IMAD.WIDE R2, R15, 0x80, R10 ;  /* 0x000000800f027825 */ /* 0x000fc600078e020a */
[----:B------:R-:W-:Y:S01]  /*1aa0*/  SHF.R.S32.HI R11, RZ, 0x1f, R7 ;  /* 0x0000001fff0b7819 */ /* 0x000fe20000011407 */
[C---:B------:R-:W-:Y:S01]  /*1ab0*/  IMAD R5, R13.reuse, -0x10, -R4 ;  /* 0xfffffff00d057824 */ /* 0x040fe200078e0a04 */
[C---:B------:R-:W-:Y:S01]  /*1ac0*/  IADD3 R4, P0, R6.reuse, R7, RZ ;  /* 0x0000000706047210 */ /* 0x040fe20007f1e0ff */
[----:B------:R-:W-:Y:S01]  /*1ad0*/  IMAD.WIDE R2, R13, 0x10, R2 ;  /* 0x000000100d027825 */ /* 0x000fe200078e0202 */
[----:B------:R-:W-:Y:S02]  /*1ae0*/  IADD3 R0, -R7, UR5, -R6 ;  /* 0x0000000507007c10 */ /* 0x000fe4000fffe906 */
[----:B------:R-:W-:Y:S02]  /*1af0*/  IADD3 R10, R5, UR4, -R10 ;  /* 0x00000004050a7c10 */ /* 0x000fe4000fffe80a */
[----:B------:R-:W-:Y:S01]  /*1b00*/  LEA.HI.X.SX32 R5, R6, R11, 0x1, P0 ;  /* 0x0000000b06057211 */ /* 0x000fe200000f0eff */
[-C--:B--2---:R-:W-:Y:S01]  /*1b10*/  IMAD R6, R3, R16.reuse, RZ ;  /* 0x0000001003067224 */ /* 0x084fe200078e02ff */
[----:B------:R-:W-:Y:S01]  /*1b20*/  ISETP.GT.AND P3, PT, R10, RZ, PT ;  /* 0x000000ff0a00720c */ /* 0x000fe20003f64270 */
[C---:B------:R-:W-:Y:S01]  /*1b30*/  IMAD.SHL.U32 R19, R16.reuse, 0x8, RZ ;  /* 0x0000000810137824 */ /* 0x040fe200078e00ff */
[----:B------:R-:W-:Y:S01]  /*1b40*/  SHF.L.U64.HI R18, R16, 0x3, R17 ;  /* 0x0000000310127819 */ /* 0x000fe20000010211 */
[----:B------:R-:W-:Y:S01]  /*1b50*/  IMAD.WIDE.U32 R14, R2, R16, R4 ;  /* 0x00000010020e7225 */ /* 0x000fe200078e0004 */
[----:B------:R-:W-:-:S02]  /*1b60*/  SHF.L.U64.HI R11, R16, 0x6, R17 ;  /* 0x00000006100b7819 */ /* 0x000fc40000010211 */
[----:B------:R-:W-:Y:S01]  /*1b70*/  ISETP.GT.AND P0, PT, R0, RZ, P3 ;  /* 0x000000ff0000720c */ /* 0x000fe20001f04270 */
[----:B------:R-:W-:Y:S02]  /*1b80*/  IMAD R7, R2, R17, R6 ;  /* 0x0000001102077224 */ /* 0x000fe400078e0206 */
[----:B------:R-:W-:Y:S02]  /*1b90*/  IMAD.SHL.U32 R16, R16, 0x40, RZ ;  /* 0x0000004010107824 */ /* 0x000fe400078e00ff */
[----:B------:R-:W-:Y:S01]  /*1ba0*/  IMAD.IADD R17, R15, 0x1, R7 ;  /* 0x000000010f117824 */ /* 0x000fe200078e0207 */
[----:B------:R-:W-:Y:S07]  /*1bb0*/  @!P1 BRA `(.L_x_21) ;  /* 0x0000005000d09947 */ /* 0x000fee0003800000 */
[----:B------:R-:W-:Y:S01]  /*1bc0*/  ULDC.64 UR6, c[0x0][0x630] ;  /* 0x00018c0000067ab9 */ /* 0x000fe20000000a00 */
[----:B------:R-:W-:Y:S01]  /*1bd0*/  ULDC.64 UR8, c[0x0][0x628] ;  /* 0x00018a0000087ab9 */ /* 0x000fe20000000a00 */
[----:B------:R-:W-:Y:S01]  /*1be0*/  IMAD R13, R3, UR6, RZ ;  /* 0x00000006030d7c24 */ /* 0x000fe2000f8e02ff */
[----:B------:R-:W-:Y:S01]  /*1bf0*/  ULDC.64 UR4, c[0x0][0x650] ;  /* 0x0001940000047ab9 */ /* 0x000fe20000000a00 */
[----:B------:R-:W-:-:S04]  /*1c00*/  IMAD.WIDE.U32 R6, R2, UR6, R4 ;  /* 0x0000000602067c25 */ /* 0x000fc8000f8e0004 */
[----:B------:R-:W-:Y:S01]  /*1c10*/  IMAD R153, R2, UR7, R13 ;  /* 0x0000000702997c24 */ /* 0x000fe2000f8e020d */
[----:B------:R-:W-:-:S03]  /*1c20*/  LEA R12, P1, R6, UR8, 0x2 ;  /* 0x00000008060c7c11 */ /* 0x000fc6000f8210ff */
[----:B------:R-:W-:-:S05]  /*1c30*/  IMAD.IADD R7, R7, 0x1, R153 ;  /* 0x0000000107077824 */ /* 0x000fca00078e0299 */
[----:B------:R-:W-:-:S05]  /*1c40*/  LEA.HI.X R13, R6, UR9, R7, 0x2, P1 ;  /* 0x00000009060d7c11 */ /* 0x000fca00088f1407 */
[----:B------:R-:W2:Y:S01]  /*1c50*/  @P0 LDG.E.LTC128B R15, desc[UR14][R12.64] ;  /* 0x0000000e0c0f0981 */ /* 0x000ea2000c1e1920 */
[----:B------:R-:W-:Y:S01]  /*1c60*/  ISETP.GT.AND P1, PT, R0, 0x1, P3 ;  /* 0x000000010000780c */ /* 0x000fe20001f24270 */
[----:B------:R-:W-:Y:S01]  /*1c70*/  BSSY B0, `(.L_x_22) ;  /* 0x000000b000007945 */ /* 0x000fe20003800000 */
[----:B--2---:R-:W-:-:S05]  /*1c80*/  LOP3.LUT R6, R15, 0xffffe000, RZ, 0xc0, !PT ;  /* 0xffffe0000f067812 */ /* 0x004fca00078ec0ff */
[----:B------:R-:W-:Y:S01]  /*1c90*/  FMUL R7, R6, R9 ;  /* 0x0000000906077220 */ /* 0x000fe20000400000 */
[----:B------:R-:W-:-:S03]  /*1ca0*/  LEA R6, P2, R14, UR4, 0x2 ;  /* 0x000000040e067c11 */ /* 0x000fc6000f8410ff */
[----:B0-----:R-:W-:Y:S01]  /*1cb0*/  FFMA R21, R88, R8, R7 ;  /* 0x0000000858157223 */ /* 0x001fe20000000007 */
[----:B------:R-:W-:Y:S01]  /*1cc0*/  LEA.HI.X R7, R14, UR5, R17, 0x2, P2 ;  /* 0x000000050e077c11 */ /* 0x000fe200090f1411 */
[----:B------:R-:W-:-:S03]  /*1cd0*/  IMAD.MOV.U32 R17, RZ, RZ, R15 ;  /* 0x000000ffff117224 */ /* 0x000fc600078e000f */
[----:B------:R-:W-:-:S05]  /*1ce0*/  F2FP.TF32.F32.PACK_B R21, R21 ;  /* 0x00000015ff15723e */ /* 0x000fca00024050ff */
[----:B------:R0:W-:Y:S01]  /*1cf0*/  @P0 STG.E desc[UR14][R6.64], R21 ;  /* 0x0000001506000986 */ /* 0x0001e2000c10190e */
[----:B------:R-:W-:Y:S05]  /*1d00*/  @!P1 BRA `(.L_x_23) ;  /* 0x0000000000049947 */ /* 0x000fea0003800000 */
[----:B------:R1:W5:Y:S02]  /*1d10*/  LDG.E.LTC128B R17, desc[UR14][R12.64+0x4] ;  /* 0x0000040e0c117981 */ /* 0x000364000c1e1920 */
.L_x_23:
[----:B------:R-:W-:Y:S05]  /*1d20*/  BSYNC B0 ;  /* 0x0000000000007941 */ /* 0x000fea0003800000 */
.L_x_22:
[----:B------:R-:W-:Y:S01]  /*1d30*/  USHF.L.U32 UR4, UR6, 0x3, URZ ;  /* 0x0000000306047899 */ /* 0x000fe2000800063f */
[----:B-----5:R-:W-:Y:S01]  /*1d40*/  LOP3.LUT R22, R17, 0xffffe000, RZ, 0xc0, !PT ;  /* 0xffffe00011167812 */ /* 0x020fe200078ec0ff */
[----:B------:R-:W-:Y:S01]  /*1d50*/  USHF.L.U64.HI UR5, UR6, 0x3, UR7 ;  /* 0x0000000306057899 */ /* 0x000fe20008010207 */
[----:B------:R-:W-:Y:S01]  /*1d60*/  ISETP.GT.AND P0, PT, R10, 0x8, PT ;  /* 0x000000080a00780c */ /* 0x000fe20003f04270 */
[----:B------:R-:W-:Y:S02]  /*1d70*/  IMAD.MOV.U32 R88, RZ, RZ, R17 ;  /* 0x000000ffff587224 */ /* 0x000fe400078e0011 */
[----:B------:R-:W-:Y:S02]  /*1d80*/  IMAD.U32 R14, RZ, RZ, UR4 ;  /* 0x00000004ff0e7e24 */ /* 0x000fe4000f8e00ff */
[----:B------:R-:W-:Y:S01]  /*1d90*/  FMUL R22, R22, R9 ;  /* 0x0000000916167220 */ /* 0x000fe20000400000 */
[----:B------:R-:W-:Y:S01]  /*1da0*/  IMAD.U32 R15, RZ, RZ, UR5 ;  /* 0x00000005ff0f7e24 */ /* 0x000fe2000f8e00ff */
[----:B------:R-:W-:-:S02]  /*1db0*/  ISETP.GT.AND P2, PT, R0, RZ, P0 ;  /* 0x000000ff0000720c */ /* 0x000fc40000744270 */
[----:B------:R-:W-:Y:S01]  /*1dc0*/  FFMA R89, R89, R8, R22 ;  /* 0x0000000859597223 */ /* 0x000fe20000000016 */
[----:B0-----:R-:W-:-:S04]  /*1dd0*/  IMAD.WIDE.U32 R20, R2, UR6, R14 ;  /* 0x0000000602147c25 */ /* 0x001fc8000f8e000e */
[----:B------:R-:W-:Y:S02]  /*1de0*/  F2FP.TF32.F32.PACK_B R89, R89 ;  /* 0x00000059ff59723e */ /* 0x000fe400024050ff */
[----:B------:R-:W-:-:S03]  /*1df0*/  IADD3 R23, P4, R4, R20, RZ ;  /* 0x0000001404177210 */ /* 0x000fc60007f9e0ff */
[----:B------:R0:W-:Y:S01]  /*1e00*/  @P1 STG.E desc[UR14][R6.64+0x4], R89 ;  /* 0x0000045906001986 */ /* 0x0001e2000c10190e */
[----:B------:R-:W-:Y:S02]  /*1e10*/  IADD3.X R22, R5, R153, R21, P4, !PT ;  /* 0x0000009905167210 */ /* 0x000fe400027fe415 */
[----:B------:R-:W-:-:S04]  /*1e20*/  LEA R20, P4, R23, UR8, 0x2 ;  /* 0x0000000817147c11 */ /* 0x000fc8000f8810ff */
[----:B------:R-:W-:-:S05]  /*1e30*/  LEA.HI.X R21, R23, UR9, R22, 0x2, P4 ;  /* 0x0000000917157c11 */ /* 0x000fca000a0f1416 */
[----:B------:R-:W2:Y:S01]  /*1e40*/  @P2 LDG.E.LTC128B R88, desc[UR14][R20.64] ;  /* 0x0000000e14582981 */ /* 0x000ea2000c1e1920 */
[C---:B------:R-:W-:Y:S01]  /*1e50*/  IMAD.SHL.U32 R17, R19.reuse, 0x4, RZ ;  /* 0x0000000413117824 */ /* 0x040fe200078e00ff */
[----:B------:R-:W-:Y:S01]  /*1e60*/  SHF.L.U64.HI R19, R19, 0x2, R18 ;  /* 0x0000000213137819 */ /* 0x000fe20000010212 */
[----:B------:R-:W-:Y:S01]  /*1e70*/  BSSY B0, `(.L_x_24) ;  /* 0x000000b000007945 */ /* 0x000fe20003800000 */
[----:B------:R-:W-:Y:S02]  /*1e80*/  ISETP.GT.AND P1, PT, R0, 0x1, P0 ;  /* 0x000000010000780c */ /* 0x000fe40000724270 */
[----:B--2---:R-:W-:-:S05]  /*1e90*/  LOP3.LUT R22, R88, 0xffffe000, RZ, 0xc0, !PT ;  /* 0xffffe00058167812 */ /* 0x004fca00078ec0ff */
[----:B------:R-:W-:Y:S01]  /*1ea0*/  FMUL R23, R22, R9 ;  /* 0x0000000916177220 */ /* 0x000fe20000400000 */
[----:B------:R-:W-:-:S03]  /*1eb0*/  IADD3 R22, P4, R17, R6, RZ ;  /* 0x0000000611167210 */ /* 0x000fc60007f9e0ff */
[----:B------:R-:W-:Y:S02]  /*1ec0*/  FFMA R153, R90, R8, R23 ;  /* 0x000000085a997223 */ /* 0x000fe40000000017 */
[----:B------:R-:W-:-:S03]  /*1ed0*/  IMAD.X R23, R19, 0x1, R7, P4 ;  /* 0x0000000113177824 */ /* 0x000fc600020e0607 */
[----:B------:R-:W-:-:S05]  /*1ee0*/  F2FP.TF32.F32.PACK_B R153, R153 ;  /* 0x00000099ff99723e */ /* 0x000fca00024050ff */
[----:B------:R0:W-:Y:S01]  /*1ef0*/  @P2 STG.E desc[UR14][R22.64], R153 ;  /* 0x0000009916002986 */ /* 0x0001e2000c10190e */
[----:B------:R-:W-:Y:S05]  /*1f00*/  @!P1 BRA `(.L_x_25) ;  /* 0x0000000000049947 */ /* 0x000fea0003800000 */
[----:B------:R2:W5:Y:S02]  /*1f10*/  LDG.E.LTC128B R88, desc[UR14][R20.64+0x4] ;  /* 0x0000040e14587981 */ /* 0x000564000c1e1920 */
.L_x_25:
[----:B------:R-:W-:Y:S05]  /*1f20*/  BSYNC B0 ;  /* 0x0000000000007941 */ /* 0x000fea0003800000 */
.L_x_24:
[----:B-----5:R-:W-:Y:S01]  /*1f30*/  LOP3.LUT R18, R88, 0xffffe000, RZ, 0xc0, !PT ;  /* 0xffffe00058127812 */ /* 0x020fe200078ec0ff */
[----:B------:R-:W-:Y:S01]  /*1f40*/  BSSY B0, `(.L_x_26) ;  /* 0x0000008000007945 */ /* 0x000fe20003800000 */
[----:B------:R-:W-:-:S03]  /*1f50*/  ISETP.GT.AND P2, PT, R0, 0x8, P3 ;  /* 0x000000080000780c */ /* 0x000fc60001f44270 */
[----:B------:R-:W-:-:S04]  /*1f60*/  FMUL R18, R18, R9 ;  /* 0x0000000912127220 */ /* 0x000fc80000400000 */
[----:B------:R-:W-:-:S05]  /*1f70*/  FFMA R91, R91, R8, R18 ;  /* 0x000000085b5b7223 */ /* 0x000fca0000000012 */
[----:B------:R-:W-:-:S05]  /*1f80*/  F2FP.TF32.F32.PACK_B R91, R91 ;  /* 0x0000005bff5b723e */ /* 0x000fca00024050ff */
[----:B------:R3:W-:Y:S01]  /*1f90*/  @P1 STG.E desc[UR14][R22.64+0x4], R91 ;  /* 0x0000045b16001986 */ /* 0x0007e2000c10190e */
[----:B------:R-:W-:Y:S05]  /*1fa0*/  @!P2 BRA `(.L_x_27) ;  /* 0x000000000004a947 */ /* 0x000fea0003800000 */
[----:B------:R4:W5:Y:S02]  /*1fb0*/  LDG.E.LTC128B R88, desc[UR14][R12.64+0x20] ;  /* 0x0000200e0c587981 */ /* 0x000964000c1e1920 */
.L_x_27:
[----:B------:R-:W-:Y:S05]  /*1fc0*/  BSYNC B0 ;  /* 0x0000000000007941 */ /* 0x000fea0003800000 */
.L_x_26:
[----:B-----5:R-:W-:Y:S01]  /*1fd0*/  LOP3.LUT R18, R88, 0xffffe000, RZ, 0xc0, !PT ;  /* 0xffffe00058127812 */ /* 0x020fe200078ec0ff */
[----:B------:R-:W-:Y:S01]  /*1fe0*/  BSSY B0, `(.L_x_28) ;  /* 0x0000008000007945 */ /* 0x000fe20003800000 */
[----:B------:R-:W-:-:S03]  /*1ff0*/  ISETP.GT.AND P1, PT, R0, 0x9, P3 ;  /* 0x000000090000780c */ /* 0x000fc60001f24270 */
[----:B0-----:R-:W-:-:S04]  /*2000*/  FMUL R89, R18, R9 ;  /* 0x0000000912597220 */ /* 0x001fc80000400000 */
[----:B------:R-:W-:-:S05]  /*2010*/  FFMA R89, R92, R8, R89 ;  /* 0x000000085c597223 */ /* 0x000fca0000000059 */
[----:B------:R-:W-:-:S05]  /*2020*/  F2FP.TF32.F32.PACK_B R89, R89 ;  /* 0x00000059ff59723e */ /* 0x000fca00024050ff */
[----:B------:R0:W-:Y:S01]  /*2030*/  @P2 STG.E desc[UR14][R6.64+0x20], R89 ;  /* 0x0000205906002986 */ /* 0x0001e2000c10190e */
[----:B------:R-:W-:Y:S05]  /*2040*/  @!P1 BRA `(.L_x_29) ;  /* 0x0000000000049947 */ /* 0x000fea0003800000 */
[----:B------:R0:W5:Y:S02]  /*2050*/  LDG.E.LTC128B R88, desc[UR14][R12.64+0x24] ;  /* 0x0000240e0c587981 */ /* 0x000164000c1e1920 */
.L_x_29:
[----:B------:R-:W-:Y:S05]  /*2060*/  BSYNC B0 ;  /* 0x0000000000007941 */ /* 0x000fea0003800000 */
.L_x_28:
        /* <DEDUP_REMOVED lines=9> */
.L_x_31:
[----:B------:R-:W-:Y:S05]  /*2100*/  BSYNC B0 ;  /* 0x0000000000007941 */ /* 0x000fea0003800000 */
.L_x_30:
        /* <DEDUP_REMOVED lines=9> */
.L_x_33:
[----:B------:R-:W-:Y:S05]  /*21a0*/  BSYNC B0 ;  /* 0x0000000000007941 */ /* 0x000fea0003800000 */
.L_x_32:
        /* <DEDUP_REMOVED lines=9> */
.L_x_35:
[----:B------:R-:W-:Y:S05]  /*2240*/  BSYNC B0 ;  /* 0x0000000000007941 */ /* 0x000fea0003800000 */
.L_x_34:
        /* <DEDUP_REMOVED lines=9> */
.L_x_37:
[----:B------:R-:W-:Y:S05]  /*22e0*/  BSYNC B0 ;  /* 0x0000000000007941 */ /* 0x000fea0003800000 */
.L_x_36:
        /* <DEDUP_REMOVED lines=9> */
.L_x_39:
[----:B------:R-:W-:Y:S05]  /*2380*/  BSYNC B0 ;  /* 0x0000000000007941 */ /* 0x000fea0003800000 */
.L_x_38:
        /* <DEDUP_REMOVED lines=9> */
.L_x_41:
[----:B------:R-:W-:Y:S05]  /*2420*/  BSYNC B0 ;  /* 0x0000000000007941 */ /* 0x000fea0003800000 */
.L_x_40:
        /* <DEDUP_REMOVED lines=9> */
.L_x_43:
[----:B------:R-:W-:Y:S05]  /*24c0*/  BSYNC B0 ;  /* 0x0000000000007941 */ /* 0x000fea0003800000 */
.L_x_42:
        /* <DEDUP_REMOVED lines=9> */
.L_x_45:
[----:B------:R-:W-:Y:S05]  /*2560*/  BSYNC B0 ;  /* 0x0000000000007941 */ /* 0x000fea0003800000 */
.L_x_44:
        /* <DEDUP_REMOVED lines=9> */
.L_x_47:
[----:B------:R-:W-:Y:S05]  /*2600*/  BSYNC B0 ;  /* 0x0000000000007941 */ /* 0x000fea0003800000 */
.L_x_46:
        /* <DEDUP_REMOVED lines=9> */
.L_x_49:
[----:B------:R-:W-:Y:S05]  /*26a0*/  BSYNC B0 ;  /* 0x0000000000007941 */ /* 0x000fea0003800000 */
.L_x_48:
        /* <DEDUP_REMOVED lines=9> */
.L_x_51:
[----:B------:R-:W-:Y:S05]  /*2740*/  BSYNC B0 ;  /* 0x0000000000007941 */ /* 0x000fea0003800000 */
.L_x_50:
        /* <DEDUP_REMOVED lines=9> */
.L_x_53:
[----:B------:R-:W-:Y:S05]  /*27e0*/  BSYNC B0 ;  /* 0x0000000000007941 */ /* 0x000fea0003800000 */
.L_x_52:
        /* <DEDUP_REMOVED lines=9> */
.L_x_55:
[----:B------:R-:W-:Y:S05]  /*2880*/  BSYNC B0 ;  /* 0x0000000000007941 */ /* 0x000fea0003800000 */
.L_x_54:
        /* <DEDUP_REMOVED lines=9> */
.L_x_57:
[----:B------:R-:W-:Y:S05]  /*2920*/  BSYNC B0 ;  /* 0x0000000000007941 */ /* 0x000fea0003800000 */
.L_x_56:
        /* <DEDUP_REMOVED lines=9> */
.L_x_59:
[----:B------:R-:W-:Y:S05]  /*29c0*/  BSYNC B0 ;  /* 0x0000000000007941 */ /* 0x000fea0003800000 */
.L_x_58:
        /* <DEDUP_REMOVED lines=9> */
.L_x_61:
[----:B------:R-:W-:Y:S05]  /*2a60*/  BSYNC B0 ;  /* 0x0000000000007941 */ /* 0x000fea0003800000 */
.L_x_60:
        /* <DEDUP_REMOVED lines=9> */
.L_x_63:
[----:B------:R-:W-:Y:S05]  /*2b00*/  BSYNC B0 ;  /* 0x0000000000007941 */ /* 0x000fea0003800000 */
.L_x_62:
        /* <DEDUP_REMOVED lines=9> */
.L_x_65:
[----:B------:R-:W-:Y:S05]  /*2ba0*/  BSYNC B0 ;  /* 0x0000000000007941 */ /* 0x000fea0003800000 */
.L_x_64:
        /* <DEDUP_REMOVED lines=9> */
.L_x_67:
[----:B------:R-:W-:Y:S05]  /*2c40*/  BSYNC B0 ;  /* 0x0000000000007941 */ /* 0x000fea0003800000 */
.L_x_66:
        /* <DEDUP_REMOVED lines=9> */
.L_x_69:
[----:B------:R-:W-:Y:S05]  /*2ce0*/  BSYNC B0 ;  /* 0x0000000000007941 */ /* 0x000fea0003800000 */
.L_x_68:
        /* <DEDUP_REMOVED lines=9> */
.L_x_71:
[----:B------:R-:W-:Y:S05]  /*2d80*/  BSYNC B0 ;  /* 0x0000000000007941 */ /* 0x000fea0003800000 */
.L_x_70:
        /* <DEDUP_REMOVED lines=9> */
.L_x_73:
[----:B------:R-:W-:Y:S05]  /*2e20*/  BSYNC B0 ;  /* 0x0000000000007941 */ /* 0x000fea0003800000 */
.L_x_72:
        /* <DEDUP_REMOVED lines=9> */
.L_x_75:
[----:B------:R-:W-:Y:S05]  /*2ec0*/  BSYNC B0 ;  /* 0x0000000000007941 */ /* 0x000fea0003800000 */
.L_x_74:
        /* <DEDUP_REMOVED lines=9> */
.L_x_77:
[----:B------:R-:W-:Y:S05]  /*2f60*/  BSYNC B0 ;  /* 0x0000000000007941 */ /* 0x000fea0003800000 */
.L_x_76:
        /* <DEDUP_REMOVED lines=9> */
.L_x_79:
[----:B------:R-:W-:Y:S05]  /*3000*/  BSYNC B0 ;  /* 0x0000000000007941 */ /* 0x000fea0003800000 */
.L_x_78:
        /* <DEDUP_REMOVED lines=9> */
.L_x_81:
[----:B------:R-:W-:Y:S05]  /*30a0*/  BSYNC B0 ;  /* 0x0000000000007941 */ /* 0x000fea0003800000 */
.L_x_80:
        /* <DEDUP_REMOVED lines=9> */
.L_x_83:
[----:B------:R-:W-:Y:S05]  /*3140*/  BSYNC B0 ;  /* 0x0000000000007941 */ /* 0x000fea0003800000 */
.L_x_82:
        /* <DEDUP_REMOVED lines=9> */
.L_x_85:
[----:B------:R-:W-:Y:S05]  /*31e0*/  BSYNC B0 ;  /* 0x0000000000007941 */ /* 0x000fea0003800000 */
.L_x_84:
        /* <DEDUP_REMOVED lines=9> */
.L_x_87:
[----:B------:R-:W-:Y:S05]  /*3280*/  BSYNC B0 ;  /* 0x0000000000007941 */ /* 0x000fea0003800000 */
.L_x_86:
        /* <DEDUP_REMOVED lines=9> */
.L_x_89:
[----:B------:R-:W-:Y:S05]  /*3320*/  BSYNC B0 ;  /* 0x0000000000007941 */ /* 0x000fea0003800000 */
.L_x_88:
        /* <DEDUP_REMOVED lines=9> */
.L_x_91:
[----:B------:R-:W-:Y:S05]  /*33c0*/  BSYNC B0 ;  /* 0x0000000000007941 */ /* 0x000fea0003800000 */
.L_x_90:
        /* <DEDUP_REMOVED lines=9> */
.L_x_93:
[----:B------:R-:W-:Y:S05]  /*3460*/  BSYNC B0 ;  /* 0x0000000000007941 */ /* 0x000fea0003800000 */
.L_x_92:
        /* <DEDUP_REMOVED lines=9> */
.L_x_95:
[----:B------:R-:W-:Y:S05]  /*3500*/  BSYNC B0 ;  /* 0x0000000000007941 */ /* 0x000fea0003800000 */
.L_x_94:
        /* <DEDUP_REMOVED lines=9> */
.L_x_97:
[----:B------:R-:W-:Y:S05]  /*35a0*/  BSYNC B0 ;  /* 0x0000000000007941 */ /* 0x000fea0003800000 */
.L_x_96:
        /* <DEDUP_REMOVED lines=9> */
.L_x_99:
[----:B------:R-:W-:Y:S05]  /*3640*/  BSYNC B0 ;  /* 0x0000000000007941 */ /* 0x000fea0003800000 */
.L_x_98:
        /* <DEDUP_REMOVED lines=9> */
.L_x_101:
[----:B------:R-:W-:Y:S05]  /*36e0*/  BSYNC B0 ;  /* 0x0000000000007941 */ /* 0x000fea0003800000 */
.L_x_100:
        /* <DEDUP_REMOVED lines=9> */
.L_x_103:
[----:B------:R-:W-:Y:S05]  /*3780*/  BSYNC B0 ;  /* 0x0000000000007941 */ /* 0x000fea0003800000 */
.L_x_102:
        /* <DEDUP_REMOVED lines=9> */
.L_x_105:
[----:B------:R-:W-:Y:S05]  /*3820*/  BSYNC B0 ;  /* 0x0000000000007941 */ /* 0x000fea0003800000 */
.L_x_104:
        /* <DEDUP_REMOVED lines=9> */
.L_x_107:
[----:B------:R-:W-:Y:S05]  /*38c0*/  BSYNC B0 ;  /* 0x0000000000007941 */ /* 0x000fea0003800000 */
.L_x_106:
        /* <DEDUP_REMOVED lines=9> */
.L_x_109:
[----:B------:R-:W-:Y:S05]  /*3960*/  BSYNC B0 ;  /* 0x0000000000007941 */ /* 0x000fea0003800000 */
.L_x_108:
        /* <DEDUP_REMOVED lines=9> */
.L_x_111:
[----:B------:R-:W-:Y:S05]  /*3a00*/  BSYNC B0 ;  /* 0x0000000000007941 */ /* 0x000fea0003800000 */
.L_x_110:
        /* <DEDUP_REMOVED lines=9> */
.L_x_113:
[----:B------:R-:W-:Y:S05]  /*3aa0*/  BSYNC B0 ;  /* 0x0000000000007941 */ /* 0x000fea0003800000 */
.L_x_112:
        /* <DEDUP_REMOVED lines=9> */
.L_x_115:
[----:B------:R-:W-:Y:S05]  /*3b40*/  BSYNC B0 ;  /* 0x0000000000007941 */ /* 0x000fea0003800000 */
.L_x_114:
        /* <DEDUP_REMOVED lines=9> */
.L_x_117:
[----:B------:R-:W-:Y:S05]  /*3be0*/  BSYNC B0 ;  /* 0x0000000000007941 */ /* 0x000fea0003800000 */
.L_x_116:
        /* <DEDUP_REMOVED lines=9> */
.L_x_119:
[----:B------:R-:W-:Y:S05]  /*3c80*/  BSYNC B0 ;  /* 0x0000000000007941 */ /* 0x000fea0003800000 */
.L_x_118:
        /* <DEDUP_REMOVED lines=9> */
.L_x_121:
[----:B------:R-:W-:Y:S05]  /*3d20*/  BSYNC B0 ;  /* 0x0000000000007941 */ /* 0x000fea0003800000 */
.L_x_120:
        /* <DEDUP_REMOVED lines=9> */
.L_x_123:
[----:B------:R-:W-:Y:S05]  /*3dc0*/  BSYNC B0 ;  /* 0x0000000000007941 */ /* 0x000fea0003800000 */
.L_x_122:
        /* <DEDUP_REMOVED lines=9> */
.L_x_125:
[----:B------:R-:W-:Y:S05]  /*3e60*/  BSYNC B0 ;  /* 0x0000000000007941 */ /* 0x000fea0003800000 */
.L_x_124:
        /* <DEDUP_REMOVED lines=9> */
.L_x_127:
[----:B------:R-:W-:Y:S05]  /*3f00*/  BSYNC B0 ;  /* 0x0000000000007941 */ /* 0x000fea0003800000 */
.L_x_126:
        /* <DEDUP_REMOVED lines=9> */
.L_x_129:
[----:B------:R-:W-:Y:S05]  /*3fa0*/  BSYNC B0 ;  /* 0x0000000000007941 */ /* 0x000fea0003800000 */
.L_x_128:
        /* <DEDUP_REMOVED lines=9> */
.L_x_131:
[----:B------:R-:W-:Y:S05]  /*4040*/  BSYNC B0 ;  /* 0x0000000000007941 */ /* 0x000fea0003800000 */
.L_x_130:
        /* <DEDUP_REMOVED lines=9> */
.L_x_133:
[----:B------:R-:W-:Y:S05]  /*40e0*/  BSYNC B0 ;  /* 0x0000000000007941 */ /* 0x000fea0003800000 */
.L_x_132:
        /* <DEDUP_REMOVED lines=9> */
.L_x_135:
[----:B------:R-:W-:Y:S05]  /*4180*/  BSYNC B0 ;  /* 0x0000000000007941 */ /* 0x000fea0003800000 */
.L_x_134:
        /* <DEDUP_REMOVED lines=9> */
.L_x_137:
[----:B------:R-:W-:Y:S05]  /*4220*/  BSYNC B0 ;  /* 0x0000000000007941 */ /* 0x000fea0003800000 */
.L_x_136:
        /* <DEDUP_REMOVED lines=9> */
.L_x_139:
[----:B------:R-:W-:Y:S05]  /*42c0*/  BSYNC B0 ;  /* 0x0000000000007941 */ /* 0x000fea0003800000 */
.L_x_138:
        /* <DEDUP_REMOVED lines=9> */
.L_x_141:
[----:B------:R-:W-:Y:S05]  /*4360*/  BSYNC B0 ;  /* 0x0000000000007941 */ /* 0x000fea0003800000 */
.L_x_140:
[----:B01--45:R-:W-:Y:S01]  /*4370*/  LOP3.LUT R12, R88, 0xffffe000, RZ, 0xc0, !PT ;  /* 0xffffe000580c7812 */ /* 0x033fe200078ec0ff */
        /* <DEDUP_REMOVED lines=8> */
.L_x_143:
[----:B------:R-:W-:Y:S05]  /*4400*/  BSYNC B0 ;  /* 0x0000000000007941 */ /* 0x000fea0003800000 */
.L_x_142:
[----:B-----5:R-:W-:Y:S01]  /*4410*/  LOP3.LUT R12, R88, 0xffffe000, RZ, 0xc0, !PT ;  /* 0xffffe000580c7812 */ /* 0x020fe200078ec0ff */
[----:B------:R-:W-:Y:S01]  /*4420*/  BSSY B0, `(.L_x_144) ;  /* 0x000000c000007945 */ /* 0x000fe20003800000 */
[----:B------:R-:W-:Y:S02]  /*4430*/  ISETP.GT.AND P1, PT, R0, 0x79, P0 ;  /* 0x000000790000780c */ /* 0x000fe40000724270 */
[----:B---3--:R-:W-:Y:S01]  /*4440*/  IADD3 R91, P0, R2, 0x40, RZ ;  /* 0x00000040025b7810 */ /* 0x008fe20007f1e0ff */
[----:B------:R-:W-:Y:S01]  /*4450*/  FMUL R13, R12, R9 ;  /* 0x000000090c0d7220 */ /* 0x000fe20000400000 */
[----:B------:R-:W-:-:S03]  /*4460*/  @P2 IMAD.MOV.U32 R2, RZ, RZ, R22 ;  /* 0x000000ffff022224 */ /* 0x000fc600078e0016 */
[----:B------:R-:W-:Y:S01]  /*4470*/  FFMA R13, R150, R8, R13 ;  /* 0x00000008960d7223 */ /* 0x000fe2000000000d */
[----:B------:R-:W-:Y:S02]  /*4480*/  IMAD.X R12, RZ, RZ, R3, P0 ;  /* 0x000000ffff0c7224 */ /* 0x000fe400000e0603 */
[----:B------:R-:W-:Y:S02]  /*4490*/  @P2 IMAD.MOV.U32 R3, RZ, RZ, R23 ;  /* 0x000000ffff032224 */ /* 0x000fe400078e0017 */
[----:B------:R-:W-:-:S05]  /*44a0*/  F2FP.TF32.F32.PACK_B R13, R13 ;  /* 0x0000000dff0d723e */ /* 0x000fca00024050ff */
[----:B------:R3:W-:Y:S01]  /*44b0*/  @P2 STG.E desc[UR14][R2.64+0x1e0], R13 ;  /* 0x0001e00d02002986 */ /* 0x0007e2000c10190e */
[----:B------:R-:W-:Y:S05]  /*44c0*/  @!P1 BRA `(.L_x_145) ;  /* 0x0000000000049947 */ /* 0x000fea0003800000 */
[----:B------:R4:W5:Y:S02]  /*44d0*/  LDG.E.LTC128B R88, desc[UR14][R20.64+0x1e4] ;  /* 0x0001e40e14587981 */ /* 0x000964000c1e1920 */
.L_x_145:
[----:B------:R-:W-:Y:S05]  /*44e0*/  BSYNC B0 ;  /* 0x0000000000007941 */ /* 0x000fea0003800000 */
.L_x_144:
[----:B---3-5:R-:W-:Y:S01]  /*44f0*/  LOP3.LUT R2, R88, 0xffffe000, RZ, 0xc0, !PT ;  /* 0xffffe00058027812 */ /* 0x028fe200078ec0ff */
[----:B------:R-:W-:Y:S01]  /*4500*/  IMAD R18, R12, UR6, RZ ;  /* 0x000000060c127c24 */ /* 0x000fe2000f8e02ff */
[----:B------:R-:W-:Y:S01]  /*4510*/  ISETP.GT.AND P0, PT, R10, 0x40, PT ;  /* 0x000000400a00780c */ /* 0x000fe20003f04270 */
[----:B------:R-:W-:-:S04]  /*4520*/  IMAD.WIDE.U32 R12, R91, UR6, R4 ;  /* 0x000000065b0c7c25 */ /* 0x000fc8000f8e0004 */
[----:B------:R-:W-:Y:S01]  /*4530*/  FMUL R2, R2, R9 ;  /* 0x0000000902027220 */ /* 0x000fe20000400000 */
[----:B------:R-:W-:Y:S01]  /*4540*/  ISETP.GT.AND P3, PT, R0, RZ, P0 ;  /* 0x000000ff0000720c */ /* 0x000fe20000764270 */
[----:B------:R-:W-:Y:S02]  /*4550*/  IMAD R93, R91, UR7, R18 ;  /* 0x000000075b5d7c24 */ /* 0x000fe4000f8e0212 */
[----:B------:R-:W-:Y:S01]  /*4560*/  FFMA R151, R151, R8, R2 ;  /* 0x0000000897977223 */ /* 0x000fe20000000002 */
[----:B------:R-:W-:Y:S01]  /*4570*/  LEA R2, P2, R12, UR8, 0x2 ;  /* 0x000000080c027c11 */ /* 0x000fe2000f8410ff */
[----:B------:R-:W-:-:S03]  /*4580*/  IMAD.IADD R3, R13, 0x1, R93 ;  /* 0x000000010d037824 */ /* 0x000fc600078e025d */
[----:B------:R-:W-:Y:S02]  /*4590*/  F2FP.TF32.F32.PACK_B R151, R151 ;  /* 0x00000097ff97723e */ /* 0x000fe400024050ff */
[----:B------:R-:W-:-:S03]  /*45a0*/  LEA.HI.X R3, R12, UR9, R3, 0x2, P2 ;  /* 0x000000090c037c11 */ /* 0x000fc600090f1403 */
[----:B------:R3:W-:Y:S04]  /*45b0*/  @P1 STG.E desc[UR14][R22.64+0x1e4], R151 ;  /* 0x0001e49716001986 */ /* 0x0007e8000c10190e */
[----:B------:R-:W3:Y:S01]  /*45c0*/  @P3 LDG.E.LTC128B R88, desc[UR14][R2.64] ;  /* 0x0000000e02583981 */ /* 0x000ee2000c1e1920 */
[C---:B-12-4-:R-:W-:Y:S01]  /*45d0*/  IMAD.SHL.U32 R21, R16.reuse, 0x4, RZ ;  /* 0x0000000410157824 */ /* 0x056fe200078e00ff */
[----:B------:R-:W-:Y:S01]  /*45e0*/  SHF.L.U64.HI R89, R16, 0x2, R11 ;  /* 0x0000000210597819 */ /* 0x000fe2000001020b */
[----:B------:R-:W-:Y:S01]  /*45f0*/  BSSY B0, `(.L_x_146) ;  /* 0x000000c000007945 */ /* 0x000fe20003800000 */
[----:B------:R-:W-:Y:S01]  /*4600*/  ISETP.GT.AND P2, PT, R0, 0x1, P0 ;  /* 0x000000010000780c */ /* 0x000fe20000744270 */
[----:B------:R-:W-:Y:S01]  /*4610*/  IMAD.WIDE.U32 R14, R91, UR6, R14 ;  /* 0x000000065b0e7c25 */ /* 0x000fe2000f8e000e */
[----:B---3--:R-:W-:-:S05]  /*4620*/  LOP3.LUT R12, R88, 0xffffe000, RZ, 0xc0, !PT ;  /* 0xffffe000580c7812 */ /* 0x008fca00078ec0ff */
        /* <DEDUP_REMOVED lines=8> */
.L_x_147:
[----:B------:R-:W-:Y:S05]  /*46b0*/  BSYNC B0 ;  /* 0x0000000000007941 */ /* 0x000fea0003800000 */
.L_x_146:
[----:B-----5:R-:W-:Y:S01]  /*46c0*/  LOP3.LUT R16, R88, 0xffffe000, RZ, 0xc0, !PT ;  /* 0xffffe00058107812 */ /* 0x020fe200078ec0ff */
[----:B------:R-:W-:Y:S01]  /*46d0*/  BSSY B0, `(.L_x_148) ;  /* 0x000000f000007945 */ /* 0x000fe20003800000 */
[----:B-1----:R-:W-:Y:S02]  /*46e0*/  IADD3 R11, P3, R4, R14, RZ ;  /* 0x0000000e040b7210 */ /* 0x002fe40007f7e0ff */
[----:B------:R-:W-:Y:S01]  /*46f0*/  ISETP.GT.AND P1, PT, R10, 0x48, PT ;  /* 0x000000480a00780c */ /* 0x000fe20003f24270 */
[----:B------:R-:W-:Y:S01]  /*4700*/  FMUL R16, R16, R9 ;  /* 0x0000000910107220 */ /* 0x000fe20000400000 */
[----:B------:R-:W-:Y:S01]  /*4710*/  IADD3.X R14, R5, R93, R15, P3, !PT ;  /* 0x0000005d050e7210 */ /* 0x000fe20001ffe40f */
[----:B------:R-:W-:Y:S01]  /*4720*/  @P2 IMAD.MOV.U32 R10, RZ, RZ, R12 ;  /* 0x000000ffff0a2224 */ /* 0x000fe200078e000c */
[----:B------:R-:W-:Y:S01]  /*4730*/  LEA R4, P4, R11, UR8, 0x2 ;  /* 0x000000080b047c11 */ /* 0x000fe2000f8810ff */
[----:B------:R-:W-:Y:S01]  /*4740*/  FFMA R25, R25, R8, R16 ;  /* 0x0000000819197223 */ /* 0x000fe20000000010 */
[----:B------:R-:W-:-:S02]  /*4750*/  ISETP.GT.AND P3, PT, R0, RZ, P1 ;  /* 0x000000ff0000720c */ /* 0x000fc40000f64270 */
[----:B------:R-:W-:Y:S01]  /*4760*/  LEA.HI.X R5, R11, UR9, R14, 0x2, P4 ;  /* 0x000000090b057c11 */ /* 0x000fe2000a0f140e */
[----:B------:R-:W-:Y:S01]  /*4770*/  @P2 IMAD.MOV.U32 R11, RZ, RZ, R13 ;  /* 0x000000ffff0b2224 */ /* 0x000fe200078e000d */
[----:B------:R-:W-:-:S05]  /*4780*/  F2FP.TF32.F32.PACK_B R25, R25 ;  /* 0x00000019ff19723e */ /* 0x000fca00024050ff */
[----:B------:R1:W-:Y:S04]  /*4790*/  @P2 STG.E desc[UR14][R10.64+0x4], R25 ;  /* 0x000004190a002986 */ /* 0x0003e8000c10190e */
[----:B------:R-:W-:Y:S05]  /*47a0*/  @!P3 BRA `(.L_x_149) ;  /* 0x000000000004b947 */ /* 0x000fea0003800000 */
[----:B------:R3:W5:Y:S02]  /*47b0*/  LDG.E.LTC128B R88, desc[UR14][R4.64] ;  /* 0x0000000e04587981 */ /* 0x000764000c1e1920 */
.L_x_149:
[----:B------:R-:W-:Y:S05]  /*47c0*/  BSYNC B0 ;  /* 0x0000000000007941 */ /* 0x000fea0003800000 */
.L_x_148:
[----:B-1---5:R-:W-:Y:S01]  /*47d0*/  LOP3.LUT R10, R88, 0xffffe000, RZ, 0xc0, !PT ;  /* 0xffffe000580a7812 */ /* 0x022fe200078ec0ff */
[----:B------:R-:W-:Y:S01]  /*47e0*/  BSSY B0, `(.L_x_150) ;  /* 0x000000a000007945 */ /* 0x000fe20003800000 */
[----:B------:R-:W-:Y:S02]  /*47f0*/  IADD3 R14, P4, R12, R17, RZ ;  /* 0x000000110c0e7210 */ /* 0x000fe40007f9e0ff */
[----:B------:R-:W-:Y:S01]  /*4800*/  ISETP.GT.AND P2, PT, R0, 0x1, P1 ;  /* 0x000000010000780c */ /* 0x000fe20000f44270 */
[----:B------:R-:W-:Y:S02]  /*4810*/  FMUL R11, R10, R9 ;  /* 0x000000090a0b7220 */ /* 0x000fe40000400000 */
[----:B------:R-:W-:Y:S02]  /*4820*/  IMAD.X R15, R13, 0x1, R19, P4 ;  /* 0x000000010d0f7824 */ /* 0x000fe400020e0613 */
[----:B------:R-:W-:-:S05]  /*4830*/  FFMA R11, R26, R8, R11 ;  /* 0x000000081a0b7223 */ /* 0x000fca000000000b */
[----:B------:R-:W-:-:S05]  /*4840*/  F2FP.TF32.F32.PACK_B R11, R11 ;  /* 0x0000000bff0b723e */ /* 0x000fca00024050ff */
[----:B------:R1:W-:Y:S01]  /*4850*/  @P3 STG.E desc[UR14][R14.64], R11 ;  /* 0x0000000b0e003986 */ /* 0x0003e2000c10190e */
[----:B------:R-:W-:Y:S05]  /*4860*/  @!P2 BRA `(.L_x_151) ;  /* 0x000000000004a947 */ /* 0x000fea0003800000 */
[----:B------:R4:W5:Y:S02]  /*4870*/  LDG.E.LTC128B R88, desc[UR14][R4.64+0x4] ;  /* 0x0000040e04587981 */ /* 0x000964000c1e1920 */
.L_x_151:
[----:B------:R-:W-:Y:S05]  /*4880*/  BSYNC B0 ;  /* 0x0000000000007941 */ /* 0x000fea0003800000 */
.L_x_150:
[----:B-----5:R-:W-:Y:S01]  /*4890*/  LOP3.LUT R10, R88, 0xffffe000, RZ, 0xc0, !PT ;  /* 0xffffe000580a7812 */ /* 0x020fe200078ec0ff */
[----:B-1----:R-:W-:Y:S01]  /*48a0*/  @P2 IMAD.MOV.U32 R11, RZ, RZ, R15 ;  /* 0x000000ffff0b2224 */ /* 0x002fe200078e000f */
[----:B------:R-:W-:Y:S01]  /*48b0*/  ISETP.GT.AND P3, PT, R0, 0x8, P0 ;  /* 0x000000080000780c */ /* 0x000fe20000764270 */
[----:B------:R-:W-:Y:S02]  /*48c0*/  BSSY B0, `(.L_x_152) ;  /* 0x0000008000007945 */ /* 0x000fe40003800000 */
[----:B------:R-:W-:-:S04]  /*48d0*/  FMUL R10, R10, R9 ;  /* 0x000000090a0a7220 */ /* 0x000fc80000400000 */
[----:B------:R-:W-:Y:S01]  /*48e0*/  FFMA R27, R27, R8, R10 ;  /* 0x000000081b1b7223 */ /* 0x000fe2000000000a */
[----:B------:R-:W-:-:S04]  /*48f0*/  @P2 IMAD.MOV.U32 R10, RZ, RZ, R14 ;  /* 0x000000ffff0a2224 */ /* 0x000fc800078e000e */
[----:B------:R-:W-:-:S05]  /*4900*/  F2FP.TF32.F32.PACK_B R27, R27 ;  /* 0x0000001bff1b723e */ /* 0x000fca00024050ff */
[----:B------:R1:W-:Y:S01]  /*4910*/  @P2 STG.E desc[UR14][R10.64+0x4], R27 ;  /* 0x0000041b0a002986 */ /* 0x0003e2000c10190e */
[----:B------:R-:W-:Y:S05]  /*4920*/  @!P3 BRA `(.L_x_153) ;  /* 0x000000000004b947 */ /* 0x000fea0003800000 */
[----:B------:R0:W5:Y:S02]  /*4930*/  LDG.E.LTC128B R88, desc[UR14][R2.64+0x20] ;  /* 0x0000200e02587981 */ /* 0x000164000c1e1920 */
.L_x_153:
[----:B------:R-:W-:Y:S05]  /*4940*/  BSYNC B0 ;  /* 0x0000000000007941 */ /* 0x000fea0003800000 */
.L_x_152:
[----:B-1---5:R-:W-:Y:S01]  /*4950*/  LOP3.LUT R10, R88, 0xffffe000, RZ, 0xc0, !PT ;  /* 0xffffe000580a7812 */ /* 0x022fe200078ec0ff */
[----:B------:R-:W-:Y:S01]  /*4960*/  BSSY B0, `(.L_x_154) ;  /* 0x000000a000007945 */ /* 0x000fe20003800000 */
[----:B------:R-:W-:-:S03]  /*4970*/  ISETP.GT.AND P2, PT, R0, 0x9, P0 ;  /* 0x000000090000780c */ /* 0x000fc60000744270 */
[----:B------:R-:W-:Y:S01]  /*4980*/  FMUL R11, R10, R9 ;  /* 0x000000090a0b7220 */ /* 0x000fe20000400000 */
[----:B------:R-:W-:-:S03]  /*4990*/  IMAD.MOV.U32 R10, RZ, RZ, R12 ;  /* 0x000000ffff0a7224 */ /* 0x000fc600078e000c */
[----:B------:R-:W-:Y:S01]  /*49a0*/  FFMA R23, R28, R8, R11 ;  /* 0x000000081c177223 */ /* 0x000fe2000000000b */
[----:B------:R-:W-:-:S04]  /*49b0*/  IMAD.MOV.U32 R11, RZ, RZ, R13 ;  /* 0x000000ffff0b7224 */ /* 0x000fc800078e000d */
[----:B------:R-:W-:-:S05]  /*49c0*/  F2FP.TF32.F32.PACK_B R23, R23 ;  /* 0x00000017ff17723e */ /* 0x000fca00024050ff */
[----:B------:R1:W-:Y:S01]  /*49d0*/  @P3 STG.E desc[UR14][R10.64+0x20], R23 ;  /* 0x000020170a003986 */ /* 0x0003e2000c10190e */
[----:B------:R-:W-:Y:S05]  /*49e0*/  @!P2 BRA `(.L_x_155) ;  /* 0x000000000004a947 */ /* 0x000fea0003800000 */
[----:B------:R0:W5:Y:S02]  /*49f0*/  LDG.E.LTC128B R88, desc[UR14][R2.64+0x24] ;  /* 0x0000240e02587981 */ /* 0x000164000c1e1920 */
.L_x_155:
[----:B------:R-:W-:Y:S05]  /*4a00*/  BSYNC B0 ;  /* 0x0000000000007941 */ /* 0x000fea0003800000 */
.L_x_154:
        /* <DEDUP_REMOVED lines=9> */
.L_x_157:
[----:B------:R-:W-:Y:S05]  /*4aa0*/  BSYNC B0 ;  /* 0x0000000000007941 */ /* 0x000fea0003800000 */
.L_x_156:
        /* <DEDUP_REMOVED lines=9> */
.L_x_159:
[----:B------:R-:W-:Y:S05]  /*4b40*/  BSYNC B0 ;  /* 0x0000000000007941 */ /* 0x000fea0003800000 */
.L_x_158:
[----:B-----5:R-:W-:Y:S01]  /*4b50*/  LOP3.LUT R12, R88, 0xffffe000, RZ, 0xc0, !PT ;  /* 0xffffe000580c7812 */ /* 0x020fe200078ec0ff */
[----:B------:R-:W-:Y:S01]  /*4b60*/  BSSY B0, `(.L_x_160) ;  /* 0x000000a000007945 */ /* 0x000fe20003800000 */
[----:B0-----:R-:W-:Y:S02]  /*4b70*/  IADD3 R6, P4, P5, R17, R6, R21 ;  /* 0x0000000611067210 */ /* 0x001fe40007d9e015 */
[----:B------:R-:W-:Y:S01]  /*4b80*/  ISETP.GT.AND P3, PT, R0, 0x10, P0 ;  /* 0x000000100000780c */ /* 0x000fe20000764270 */
[----:B------:R-:W-:Y:S01]  /*4b90*/  FMUL R12, R12, R9 ;  /* 0x000000090c0c7220 */ /* 0x000fe20000400000 */
[----:B------:R-:W-:-:S03]  /*4ba0*/  IADD3.X R7, R19, R7, R89, P4, P5 ;  /* 0x0000000713077210 */ /* 0x000fc600027ea459 */
[----:B------:R-:W-:-:S05]  /*4bb0*/  FFMA R31, R31, R8, R12 ;  /* 0x000000081f1f7223 */ /* 0x000fca000000000c */
[----:B------:R-:W-:-:S05]  /*4bc0*/  F2FP.TF32.F32.PACK_B R31, R31 ;  /* 0x0000001fff1f723e */ /* 0x000fca00024050ff */
[----:B------:R0:W-:Y:S01]  /*4bd0*/  @P2 STG.E desc[UR14][R6.64+0x24], R31 ;  /* 0x0000241f06002986 */ /* 0x0001e2000c10190e */
[----:B------:R-:W-:Y:S05]  /*4be0*/  @!P3 BRA `(.L_x_161) ;  /* 0x000000000004b947 */ /* 0x000fea0003800000 */
[----:B------:R0:W5:Y:S02]  /*4bf0*/  LDG.E.LTC128B R88, desc[UR14][R2.64+0x40] ;  /* 0x0000400e02587981 */ /* 0x000164000c1e1920 */
.L_x_161:
[----:B------:R-:W-:Y:S05]  /*4c00*/  BSYNC B0 ;  /* 0x0000000000007941 */ /* 0x000fea0003800000 */
.L_x_160:
        /* <DEDUP_REMOVED lines=9> */
.L_x_163:
[----:B------:R-:W-:Y:S05]  /*4ca0*/  BSYNC B0 ;  /* 0x0000000000007941 */ /* 0x000fea0003800000 */
.L_x_162:
        /* <DEDUP_REMOVED lines=9> */
.L_x_165:
[----:B------:R-:W-:Y:S05]  /*4d40*/  BSYNC B0 ;  /* 0x0000000000007941 */ /* 0x000fea0003800000 */
.L_x_164:
        /* <DEDUP_REMOVED lines=9> */
.L_x_167:
[----:B------:R-:W-:Y:S05]  /*4de0*/  BSYNC B0 ;  /* 0x0000000000007941 */ /* 0x000fea0003800000 */
.L_x_166:
        /* <DEDUP_REMOVED lines=9> */
.L_x_169:
[----:B------:R-:W-:Y:S05]  /*4e80*/  BSYNC B0 ;  /* 0x0000000000007941 */ /* 0x000fea0003800000 */
.L_x_168:
        /* <DEDUP_REMOVED lines=9> */
.L_x_171:
[----:B------:R-:W-:Y:S05]  /*4f20*/  BSYNC B0 ;  /* 0x0000000000007941 */ /* 0x000fea0003800000 */
.L_x_170:
        /* <DEDUP_REMOVED lines=9> */
.L_x_173:
[----:B------:R-:W-:Y:S05]  /*4fc0*/  BSYNC B0 ;  /* 0x0000000000007941 */ /* 0x000fea0003800000 */
.L_x_172:
        /* <DEDUP_REMOVED lines=9> */
.L_x_175:
[----:B------:R-:W-:Y:S05]  /*5060*/  BSYNC B0 ;  /* 0x0000000000007941 */ /* 0x000fea0003800000 */
.L_x_174:
        /* <DEDUP_REMOVED lines=9> */
.L_x_177:
[----:B------:R-:W-:Y:S05]  /*5100*/  BSYNC B0 ;  /* 0x0000000000007941 */ /* 0x000fea0003800000 */
.L_x_176:
        /* <DEDUP_REMOVED lines=9> */
.L_x_179:
[----:B------:R-:W-:Y:S05]  /*51a0*/  BSYNC B0 ;  /* 0x0000000000007941 */ /* 0x000fea0003800000 */
.L_x_178:
        /* <DEDUP_REMOVED lines=9> */
.L_x_181:
[----:B------:R-:W-:Y:S05]  /*5240*/  BSYNC B0 ;  /* 0x0000000000007941 */ /* 0x000fea0003800000 */
.L_x_180:
        /* <DEDUP_REMOVED lines=9> */
.L_x_183:
[----:B------:R-:W-:Y:S05]  /*52e0*/  BSYNC B0 ;  /* 0x0000000000007941 */ /* 0x000fea0003800000 */
.L_x_182:
        /* <DEDUP_REMOVED lines=9> */
.L_x_185:
[----:B------:R-:W-:Y:S05]  /*5380*/  BSYNC B0 ;  /* 0x0000000000007941 */ /* 0x000fea0003800000 */
.L_x_184:
        /* <DEDUP_REMOVED lines=9> */
.L_x_187:
[----:B------:R-:W-:Y:S05]  /*5420*/  BSYNC B0 ;  /* 0x0000000000007941 */ /* 0x000fea0003800000 */
.L_x_186:
        /* <DEDUP_REMOVED lines=9> */
.L_x_189:
[----:B------:R-:W-:Y:S05]  /*54c0*/  BSYNC B0 ;  /* 0x0000000000007941 */ /* 0x000fea0003800000 */
.L_x_188:
        /* <DEDUP_REMOVED lines=9> */
.L_x_191:
[----:B------:R-:W-:Y:S05]  /*5560*/  BSYNC B0 ;  /* 0x0000000000007941 */ /* 0x000fea0003800000 */
.L_x_190:
        /* <DEDUP_REMOVED lines=9> */
.L_x_193:
[----:B------:R-:W-:Y:S05]  /*5600*/  BSYNC B0 ;  /* 0x0000000000007941 */ /* 0x000fea0003800000 */
.L_x_192:
        /* <DEDUP_REMOVED lines=9> */
.L_x_195:
[----:B------:R-:W-:Y:S05]  /*56a0*/  BSYNC B0 ;  /* 0x0000000000007941 */ /* 0x000fea0003800000 */
.L_x_194:
        /* <DEDUP_REMOVED lines=9> */
.L_x_197:
[----:B------:R-:W-:Y:S05]  /*5740*/  BSYNC B0 ;  /* 0x0000000000007941 */ /* 0x000fea0003800000 */
.L_x_196:
        /* <DEDUP_REMOVED lines=9> */
.L_x_199:
[----:B------:R-:W-:Y:S05]  /*57e0*/  BSYNC B0 ;  /* 0x0000000000007941 */ /* 0x000fea0003800000 */
.L_x_198:
        /* <DEDUP_REMOVED lines=9> */
.L_x_201:
[----:B------:R-:W-:Y:S05]  /*5880*/  BSYNC B0 ;  /* 0x0000000000007941 */ /* 0x000fea0003800000 */
.L_x_200:
        /* <DEDUP_REMOVED lines=9> */
.L_x_203:
[----:B------:R-:W-:Y:S05]  /*5920*/  BSYNC B0 ;  /* 0x0000000000007941 */ /* 0x000fea0003800000 */
.L_x_202:
        /* <DEDUP_REMOVED lines=9> */
.L_x_205:
[----:B------:R-:W-:Y:S05]  /*59c0*/  BSYNC B0 ;  /* 0x0000000000007941 */ /* 0x000fea0003800000 */
.L_x_204:
        /* <DEDUP_REMOVED lines=9> */
.L_x_207:
[----:B------:R-:W-:Y:S05]  /*5a60*/  BSYNC B0 ;  /* 0x0000000000007941 */ /* 0x000fea0003800000 */
.L_x_206:
        /* <DEDUP_REMOVED lines=9> */
.L_x_209:
[----:B------:R-:W-:Y:S05]  /*5b00*/  BSYNC B0 ;  /* 0x0000000000007941 */ /* 0x000fea0003800000 */
.L_x_208:
        /* <DEDUP_REMOVED lines=9> */
.L_x_211:
[----:B------:R-:W-:Y:S05]  /*5ba0*/  BSYNC B0 ;  /* 0x0000000000007941 */ /* 0x000fea0003800000 */
.L_x_210:
        /* <DEDUP_REMOVED lines=9> */
.L_x_213:
[----:B------:R-:W-:Y:S05]  /*5c40*/  BSYNC B0 ;  /* 0x0000000000007941 */ /* 0x000fea0003800000 */
.L_x_212:
        /* <DEDUP_REMOVED lines=9> */
.L_x_215:
[----:B------:R-:W-:Y:S05]  /*5ce0*/  BSYNC B0 ;  /* 0x0000000000007941 */ /* 0x000fea0003800000 */
.L_x_214:
        /* <DEDUP_REMOVED lines=9> */
.L_x_217:
[----:B------:R-:W-:Y:S05]  /*5d80*/  BSYNC B0 ;  /* 0x0000000000007941 */ /* 0x000fea0003800000 */
.L_x_216:
        /* <DEDUP_REMOVED lines=9> */
.L_x_219:
[----:B------:R-:W-:Y:S05]  /*5e20*/  BSYNC B0 ;  /* 0x0000000000007941 */ /* 0x000fea0003800000 */
.L_x_218:
        /* <DEDUP_REMOVED lines=9> */
.L_x_221:
[----:B------:R-:W-:Y:S05]  /*5ec0*/  BSYNC B0 ;  /* 0x0000000000007941 */ /* 0x000fea0003800000 */
.L_x_220:
        /* <DEDUP_REMOVED lines=9> */
.L_x_223:
[----:B------:R-:W-:Y:S05]  /*5f60*/  BSYNC B0 ;  /* 0x0000000000007941 */ /* 0x000fea0003800000 */
.L_x_222:
        /* <DEDUP_REMOVED lines=9> */
.L_x_225:
[----:B------:R-:W-:Y:S05]  /*6000*/  BSYNC B0 ;  /* 0x0000000000007941 */ /* 0x000fea0003800000 */
.L_x_224:
        /* <DEDUP_REMOVED lines=9> */
.L_x_227:
[----:B------:R-:W-:Y:S05]  /*60a0*/  BSYNC B0 ;  /* 0x0000000000007941 */ /* 0x000fea0003800000 */
.L_x_226:
        /* <DEDUP_REMOVED lines=9> */
.L_x_229:
[----:B------:R-:W-:Y:S05]  /*6140*/  BSYNC B0 ;  /* 0x0000000000007941 */ /* 0x000fea0003800000 */
.L_x_228:
        /* <DEDUP_REMOVED lines=9> */
.L_x_231:
[----:B------:R-:W-:Y:S05]  /*61e0*/  BSYNC B0 ;  /* 0x0000000000007941 */ /* 0x000fea0003800000 */
.L_x_230:
        /* <DEDUP_REMOVED lines=9> */
.L_x_233:
[----:B------:R-:W-:Y:S05]  /*6280*/  BSYNC B0 ;  /* 0x0000000000007941 */ /* 0x000fea0003800000 */
.L_x_232:
        /* <DEDUP_REMOVED lines=9> */
.L_x_235:
[----:B------:R-:W-:Y:S05]  /*6320*/  BSYNC B0 ;  /* 0x0000000000007941 */ /* 0x000fea0003800000 */
.L_x_234:
        /* <DEDUP_REMOVED lines=9> */
.L_x_237:
[----:B------:R-:W-:Y:S05]  /*63c0*/  BSYNC B0 ;  /* 0x0000000000007941 */ /* 0x000fea0003800000 */
.L_x_236:
        /* <DEDUP_REMOVED lines=9> */
.L_x_239:
[----:B------:R-:W-:Y:S05]  /*6460*/  BSYNC B0 ;  /* 0x0000000000007941 */ /* 0x000fea0003800000 */
.L_x_238:
        /* <DEDUP_REMOVED lines=9> */
.L_x_241:
[----:B------:R-:W-:Y:S05]  /*6500*/  BSYNC B0 ;  /* 0x0000000000007941 */ /* 0x000fea0003800000 */
.L_x_240:
        /* <DEDUP_REMOVED lines=9> */
.L_x_243:
[----:B------:R-:W-:Y:S05]  /*65a0*/  BSYNC B0 ;  /* 0x0000000000007941 */ /* 0x000fea0003800000 */
.L_x_242:
        /* <DEDUP_REMOVED lines=9> */
.L_x_245:
[----:B------:R-:W-:Y:S05]  /*6640*/  BSYNC B0 ;  /* 0x0000000000007941 */ /* 0x000fea0003800000 */
.L_x_244:
        /* <DEDUP_REMOVED lines=9> */
.L_x_247:
[----:B------:R-:W-:Y:S05]  /*66e0*/  BSYNC B0 ;  /* 0x0000000000007941 */ /* 0x000fea0003800000 */
.L_x_246:
        /* <DEDUP_REMOVED lines=9> */
.L_x_249:
[----:B------:R-:W-:Y:S05]  /*6780*/  BSYNC B0 ;  /* 0x0000000000007941 */ /* 0x000fea0003800000 */
.L_x_248:
        /* <DEDUP_REMOVED lines=9> */
.L_x_251:
[----:B------:R-:W-:Y:S05]  /*6820*/  BSYNC B0 ;  /* 0x0000000000007941 */ /* 0x000fea0003800000 */
.L_x_250:
        /* <DEDUP_REMOVED lines=9> */
.L_x_253:
[----:B------:R-:W-:Y:S05]  /*68c0*/  BSYNC B0 ;  /* 0x0000000000007941 */ /* 0x000fea0003800000 */
.L_x_252:
        /* <DEDUP_REMOVED lines=9> */
.L_x_255:
[----:B------:R-:W-:Y:S05]  /*6960*/  BSYNC B0 ;  /* 0x0000000000007941 */ /* 0x000fea0003800000 */
.L_x_254:
        /* <DEDUP_REMOVED lines=9> */
.L_x_257:
[----:B------:R-:W-:Y:S05]  /*6a00*/  BSYNC B0 ;  /* 0x0000000000007941 */ /* 0x000fea0003800000 */
.L_x_256:
        /* <DEDUP_REMOVED lines=9> */
.L_x_259:
[----:B------:R-:W-:Y:S05]  /*6aa0*/  BSYNC B0 ;  /* 0x0000000000007941 */ /* 0x000fea0003800000 */
.L_x_258:
        /* <DEDUP_REMOVED lines=9> */
.L_x_261:
[----:B------:R-:W-:Y:S05]  /*6b40*/  BSYNC B0 ;  /* 0x0000000000007941 */ /* 0x000fea0003800000 */
.L_x_260:
        /* <DEDUP_REMOVED lines=9> */
.L_x_263:
[----:B------:R-:W-:Y:S05]  /*6be0*/  BSYNC B0 ;  /* 0x0000000000007941 */ /* 0x000fea0003800000 */
.L_x_262:
        /* <DEDUP_REMOVED lines=9> */
.L_x_265:
[----:B------:R-:W-:Y:S05]  /*6c80*/  BSYNC B0 ;  /* 0x0000000000007941 */ /* 0x000fea0003800000 */
.L_x_264:
        /* <DEDUP_REMOVED lines=9> */
.L_x_267:
[----:B------:R-:W-:Y:S05]  /*6d20*/  BSYNC B0 ;  /* 0x0000000000007941 */ /* 0x000fea0003800000 */
.L_x_266:
[----:B0-2--5:R-:W-:Y:S01]  /*6d30*/  LOP3.LUT R2, R88, 0xffffe000, RZ, 0xc0, !PT ;  /* 0xffffe00058027812 */ /* 0x025fe200078ec0ff */
        /* <DEDUP_REMOVED lines=8> */
.L_x_269:
[----:B------:R-:W-:Y:S05]  /*6dc0*/  BSYNC B0 ;  /* 0x0000000000007941 */ /* 0x000fea0003800000 */
.L_x_268:
[----:B-----5:R-:W-:Y:S01]  /*6dd0*/  LOP3.LUT R2, R88, 0xffffe000, RZ, 0xc0, !PT ;  /* 0xffffe00058027812 */ /* 0x020fe200078ec0ff */
[----:B------:R-:W-:Y:S01]  /*6de0*/  BSSY B0, `(.L_x_270) ;  /* 0x000000a000007945 */ /* 0x000fe20003800000 */
[----:B------:R-:W-:-:S03]  /*6df0*/  ISETP.GT.AND P1, PT, R0, 0x79, P1 ;  /* 0x000000790000780c */ /* 0x000fc60000f24270 */
[----:B------:R-:W-:Y:S01]  /*6e00*/  FMUL R3, R2, R9 ;  /* 0x0000000902037220 */ /* 0x000fe20000400000 */
[----:B------:R-:W-:-:S03]  /*6e10*/  @P2 IMAD.MOV.U32 R2, RZ, RZ, R6 ;  /* 0x000000ffff022224 */ /* 0x000fc600078e0006 */
[----:B01----:R-:W-:Y:S01]  /*6e20*/  FFMA R11, R86, R8, R3 ;  /* 0x00000008560b7223 */ /* 0x003fe20000000003 */
[----:B------:R-:W-:-:S04]  /*6e30*/  @P2 IMAD.MOV.U32 R3, RZ, RZ, R7 ;  /* 0x000000ffff032224 */ /* 0x000fc800078e0007 */
[----:B------:R-:W-:-:S05]  /*6e40*/  F2FP.TF32.F32.PACK_B R11, R11 ;  /* 0x0000000bff0b723e */ /* 0x000fca00024050ff */
[----:B------:R0:W-:Y:S01]  /*6e50*/  @P2 STG.E desc[UR14][R2.64+0x1e0], R11 ;  /* 0x0001e00b02002986 */ /* 0x0001e2000c10190e */
[----:B------:R-:W-:Y:S05]  /*6e60*/  @!P1 BRA `(.L_x_271) ;  /* 0x0000000000049947 */ /* 0x000fea0003800000 */
[----:B------:R1:W5:Y:S02]  /*6e70*/  LDG.E.LTC128B R88, desc[UR14][R4.64+0x1e4] ;  /* 0x0001e40e04587981 */ /* 0x000364000c1e1920 */
.L_x_271:
[----:B------:R-:W-:Y:S05]  /*6e80*/  BSYNC B0 ;  /* 0x0000000000007941 */ /* 0x000fea0003800000 */
.L_x_270:
[----:B-----5:R-:W-:-:S05]  /*6e90*/  LOP3.LUT R88, R88, 0xffffe000, RZ, 0xc0, !PT ;  /* 0xffffe00058587812 */ /* 0x020fca00078ec0ff */
[----:B------:R-:W-:-:S04]  /*6ea0*/  FMUL R88, R88, R9 ;  /* 0x0000000958587220 */ /* 0x000fc80000400000 */
[----:B------:R-:W-:Y:S01]  /*6eb0*/  FFMA R88, R87, R8, R88 ;  /* 0x0000000857587223 */ /* 0x000fe20000000058 */
[----:B------:R-:W-:Y:S06]  /*6ec0*/  @!P1 EXIT ;  /* 0x000000000000994d */ /* 0x000fec0003800000 */
[----:B0-----:R-:W-:-:S05]  /*6ed0*/  F2FP.TF32.F32.PACK_B R3, R88 ;  /* 0x00000058ff03723e */ /* 0x001fca00024050ff */
[----:B------:R-:W-:Y:S01]  /*6ee0*/  STG.E desc[UR14][R6.64+0x1e4], R3 ;  /* 0x0001e40306007986 */ /* 0x000fe2000c10190e */
[----:B------:R-:W-:Y:S05]  /*6ef0*/  EXIT ;  /* 0x000000000000794d */ /* 0x000fea0003800000 */
.L_x_21:
[----:B------:R-:W-:Y:S01]  /*6f00*/  ISETP.GT.AND P4, PT, R0, 0x1, P3 ;  /* 0x000000010000780c */ /* 0x000fe20001f84270 */
[----:B------:R-:W-:Y:S01]  /*6f10*/  ULDC.64 UR4, c[0x0][0x650] ;  /* 0x0001940000047ab9 */ /* 0x000fe20000000a00 */
[-C--:B0-----:R-:W-:Y:S01]  /*6f20*/  FMUL R9, R88, R8.reuse ;  /* 0x0000000858097220 */ /* 0x081fe20000400000 */
[----:B------:R-:W-:Y:S01]  /*6f30*/  LEA R2, P1, R14, UR4, 0x2 ;  /* 0x000000040e027c11 */ /* 0x000fe2000f8210ff */
[-C--:B------:R-:W-:Y:S01]  /*6f40*/  FMUL R89, R89, R8.reuse ;  /* 0x0000000859597220 */ /* 0x080fe20000400000 */
[----:B------:R-:W-:Y:S01]  /*6f50*/  IMAD.SHL.U32 R7, R19, 0x4, RZ ;  /* 0x0000000413077824 */ /* 0x000fe200078e00ff */
[----:B------:R-:W-:Y:S01]  /*6f60*/  ISETP.GT.AND P2, PT, R10, 0x8, PT ;  /* 0x000000080a00780c */ /* 0x000fe20003f44270 */
[-C--:B------:R-:W-:Y:S01]  /*6f70*/  FMUL R15, R90, R8.reuse ;  /* 0x000000085a0f7220 */ /* 0x080fe20000400000 */
[----:B------:R-:W-:Y:S01]  /*6f80*/  LEA.HI.X R3, R14, UR5, R17, 0x2, P1 ;  /* 0x000000050e037c11 */ /* 0x000fe200088f1411 */
[-C--:B------:R-:W-:Y:S01]  /*6f90*/  FMUL R91, R91, R8.reuse ;  /* 0x000000085b5b7220 */ /* 0x080fe20000400000 */
[----:B------:R-:W-:Y:S01]  /*6fa0*/  F2FP.TF32.F32.PACK_B R9, R9 ;  /* 0x00000009ff09723e */ /* 0x000fe200024050ff */
[-C--:B------:R-:W-:Y:S01]  /*6fb0*/  FMUL R93, R93, R8.reuse ;  /* 0x000000085d5d7220 */ /* 0x080fe20000400000 */
[----:B------:R-:W-:Y:S01]  /*6fc0*/  F2FP.TF32.F32.PACK_B R89, R89 ;  /* 0x00000059ff59723e */ /* 0x000fe200024050ff */
[-C--:B------:R-:W-:Y:S01]  /*6fd0*/  FMUL R17, R94, R8.reuse ;  /* 0x000000085e117220 */ /* 0x080fe20000400000 */
[----:B------:R-:W-:Y:S01]  /*6fe0*/  SHF.L.U64.HI R5, R19, 0x2, R18 ;  /* 0x0000000213057819 */ /* 0x000fe20000010212 */
[----:B------:R0:W-:Y:S01]  /*6ff0*/  @P0 STG.E desc[UR14][R2.64], R9 ;  /* 0x0000000902000986 */ /* 0x0001e2000c10190e */
[C---:B------:R-:W-:Y:S01]  /*7000*/  ISETP.GT.AND P0, PT, R0.reuse, RZ, P2 ;  /* 0x000000ff0000720c */ /* 0x040fe20001704270 */
[----:B------:R-:W-:Y:S01]  /*7010*/  FMUL R95, R95, R8 ;  /* 0x000000085f5f7220 */ /* 0x000fe20000400000 */
[C---:B------:R-:W-:Y:S01]  /*7020*/  ISETP.GT.AND P5, PT, R0.reuse, 0x1, P2 ;  /* 0x000000010000780c */ /* 0x040fe200017a4270 */
[----:B------:R-:W-:Y:S01]  /*7030*/  @P4 STG.E desc[UR14][R2.64+0x4], R89 ;  /* 0x0000045902004986 */ /* 0x000fe2000c10190e */
[----:B------:R-:W-:Y:S01]  /*7040*/  IADD3 R12, P4, R7, R2, RZ ;  /* 0x00000002070c7210 */ /* 0x000fe20007f9e0ff */
[-C--:B------:R-:W-:Y:S01]  /*7050*/  FMUL R97, R97, R8.reuse ;  /* 0x0000000861617220 */ /* 0x080fe20000400000 */
[C---:B------:R-:W-:Y:S01]  /*7060*/  ISETP.GT.AND P1, PT, R0.reuse, 0x8, P3 ;  /* 0x000000080000780c */ /* 0x040fe20001f24270 */
[-C--:B------:R-:W-:Y:S01]  /*7070*/  FMUL R99, R99, R8.reuse ;  /* 0x0000000863637220 */ /* 0x080fe20000400000 */
[----:B------:R-:W-:Y:S01]  /*7080*/  F2FP.TF32.F32.PACK_B R15, R15 ;  /* 0x0000000fff0f723e */ /* 0x000fe200024050ff */
[----:B------:R-:W-:Y:S01]  /*7090*/  IMAD.X R13, R5, 0x1, R3, P4 ;  /* 0x00000001050d7824 */ /* 0x000fe200020e0603 */
[----:B------:R-:W-:Y:S01]  /*70a0*/  ISETP.GT.AND P4, PT, R0, 0x9, P3 ;  /* 0x000000090000780c */ /* 0x000fe20001f84270 */
[-C--:B0-----:R-:W-:Y:S01]  /*70b0*/  FMUL R9, R92, R8.reuse ;  /* 0x000000085c097220 */ /* 0x081fe20000400000 */
[----:B------:R-:W-:Y:S01]  /*70c0*/  F2FP.TF32.F32.PACK_B R91, R91 ;  /* 0x0000005bff5b723e */ /* 0x000fe200024050ff */
[-C--:B------:R-:W-:Y:S01]  /*70d0*/  FMUL R101, R101, R8.reuse ;  /* 0x0000000865657220 */ /* 0x080fe20000400000 */
[----:B------:R-:W-:Y:S01]  /*70e0*/  F2FP.TF32.F32.PACK_B R93, R93 ;  /* 0x0000005dff5d723e */ /* 0x000fe200024050ff */
[----:B------:R0:W-:Y:S01]  /*70f0*/  @P0 STG.E desc[UR14][R12.64], R15 ;  /* 0x0000000f0c000986 */ /* 0x0001e2000c10190e */
[----:B------:R-:W-:Y:S01]  /*7100*/  F2FP.TF32.F32.PACK_B R9, R9 ;  /* 0x00000009ff09723e */ /* 0x000fe200024050ff */
[-C--:B------:R-:W-:Y:S01]  /*7110*/  FMUL R103, R103, R8.reuse ;  /* 0x0000000867677220 */ /* 0x080fe20000400000 */
[C---:B------:R-:W-:Y:S01]  /*7120*/  ISETP.GT.AND P0, PT, R0.reuse, 0x8, P2 ;  /* 0x000000080000780c */ /* 0x040fe20001704270 */
[----:B------:R-:W-:Y:S01]  /*7130*/  @P5 STG.E desc[UR14][R12.64+0x4], R91 ;  /* 0x0000045b0c005986 */ /* 0x000fe2000c10190e */
[C---:B------:R-:W-:Y:S01]  /*7140*/  ISETP.GT.AND P5, PT, R0.reuse, 0x9, P2 ;  /* 0x000000090000780c */ /* 0x040fe200017a4270 */
[-C--:B------:R-:W-:Y:S01]  /*7150*/  FMUL R105, R105, R8.reuse ;  /* 0x0000000869697220 */ /* 0x080fe20000400000 */
[----:B------:R-:W-:Y:S01]  /*7160*/  F2FP.TF32.F32.PACK_B R17, R17 ;  /* 0x00000011ff11723e */ /* 0x000fe200024050ff */
[----:B------:R1:W-:Y:S01]  /*7170*/  @P1 STG.E desc[UR14][R2.64+0x20], R9 ;  /* 0x0000200902001986 */ /* 0x0003e2000c10190e */
[----:B------:R-:W-:Y:S01]  /*7180*/  F2FP.TF32.F32.PACK_B R95, R95 ;  /* 0x0000005fff5f723e */ /* 0x000fe200024050ff */
[-C--:B------:R-:W-:Y:S01]  /*7190*/  FMUL R107, R107, R8.reuse ;  /* 0x000000086b6b7220 */ /* 0x080fe20000400000 */
[C---:B------:R-:W-:Y:S01]  /*71a0*/  ISETP.GT.AND P1, PT, R0.reuse, 0x11, P3 ;  /* 0x000000110000780c */ /* 0x040fe20001f24270 */
[----:B------:R-:W-:Y:S01]  /*71b0*/  @P4 STG.E desc[UR14][R2.64+0x24], R93 ;  /* 0x0000245d02004986 */ /* 0x000fe2000c10190e */
[----:B------:R-:W-:Y:S01]  /*71c0*/  ISETP.GT.AND P4, PT, R0, 0x10, P3 ;  /* 0x000000100000780c */ /* 0x000fe20001f84270 */
[-C--:B0-----:R-:W-:Y:S01]  /*71d0*/  FMUL R15, R96, R8.reuse ;  /* 0x00000008600f7220 */ /* 0x081fe20000400000 */
[----:B------:R-:W-:Y:S01]  /*71e0*/  F2FP.TF32.F32.PACK_B R97, R97 ;  /* 0x00000061ff61723e */ /* 0x000fe200024050ff */
[----:B------:R0:W-:Y:S01]  /*71f0*/  @P0 STG.E desc[UR14][R12.64+0x20], R17 ;  /* 0x000020110c000986 */ /* 0x0001e2000c10190e */
[----:B------:R-:W-:Y:S01]  /*7200*/  ISETP.GT.AND P0, PT, R0, 0x10, P2 ;  /* 0x000000100000780c */ /* 0x000fe20001704270 */
[-C--:B------:R-:W-:Y:S01]  /*7210*/  FMUL R109, R109, R8.reuse ;  /* 0x000000086d6d7220 */ /* 0x080fe20000400000 */
[----:B------:R-:W-:Y:S01]  /*7220*/  F2FP.TF32.F32.PACK_B R15, R15 ;  /* 0x0000000fff0f723e */ /* 0x000fe200024050ff */
[----:B------:R-:W-:Y:S01]  /*7230*/  @P5 STG.E desc[UR14][R12.64+0x24], R95 ;  /* 0x0000245f0c005986 */ /* 0x000fe2000c10190e */
[-C--:B-1----:R-:W-:Y:S01]  /*7240*/  FMUL R9, R98, R8.reuse ;  /* 0x0000000862097220 */ /* 0x082fe20000400000 */
[----:B------:R-:W-:Y:S01]  /*7250*/  F2FP.TF32.F32.PACK_B R99, R99 ;  /* 0x00000063ff63723e */ /* 0x000fe200024050ff */
[-C--:B------:R-:W-:Y:S01]  /*7260*/  FMUL R111, R111, R8.reuse ;  /* 0x000000086f6f7220 */ /* 0x080fe20000400000 */
[C---:B------:R-:W-:Y:S01]  /*7270*/  ISETP.GT.AND P5, PT, R0.reuse, 0x18, P3 ;  /* 0x000000180000780c */ /* 0x040fe20001fa4270 */
[-C--:B------:R-:W-:Y:S01]  /*7280*/  FMUL R113, R113, R8.reuse ;  /* 0x0000000871717220 */ /* 0x080fe20000400000 */
[----:B------:R1:W-:Y:S01]  /*7290*/  @P4 STG.E desc[UR14][R2.64+0x40], R15 ;  /* 0x0000400f02004986 */ /* 0x0003e2000c10190e */
[----:B------:R-:W-:Y:S01]  /*72a0*/  ISETP.GT.AND P4, PT, R0, 0x11, P2 ;  /* 0x000000110000780c */ /* 0x000fe20001784270 */
[-C--:B0-----:R-:W-:Y:S01]  /*72b0*/  FMUL R17, R100, R8.reuse ;  /* 0x0000000864117220 */ /* 0x081fe20000400000 */
[----:B------:R-:W-:Y:S01]  /*72c0*/  F2FP.TF32.F32.PACK_B R9, R9 ;  /* 0x00000009ff09723e */ /* 0x000fe200024050ff */
[----:B------:R-:W-:Y:S01]  /*72d0*/  @P1 STG.E desc[UR14][R2.64+0x44], R97 ;  /* 0x0000446102001986 */ /* 0x000fe2000c10190e */
[C---:B------:R-:W-:Y:S01]  /*72e0*/  ISETP.GT.AND P1, PT, R0.reuse, 0x19, P3 ;  /* 0x000000190000780c */ /* 0x040fe20001f24270 */
[-C--:B------:R-:W-:Y:S01]  /*72f0*/  FMUL R115, R115, R8.reuse ;  /* 0x0000000873737220 */ /* 0x080fe20000400000 */
[----:B------:R-:W-:Y:S01]  /*7300*/  F2FP.TF32.F32.PACK_B R17, R17 ;  /* 0x00000011ff11723e */ /* 0x000fe200024050ff */
[----:B------:R0:W-:Y:S01]  /*7310*/  @P0 STG.E desc[UR14][R12.64+0x40], R9 ;  /* 0x000040090c000986 */ /* 0x0001e2000c10190e */
[----:B------:R-:W-:Y:S01]  /*7320*/  ISETP.GT.AND P0, PT, R0, 0x18, P2 ;  /* 0x000000180000780c */ /* 0x000fe20001704270 */
[-C--:B------:R-:W-:Y:S01]  /*7330*/  FMUL R117, R117, R8.reuse ;  /* 0x0000000875757220 */ /* 0x080fe20000400000 */
[----:B------:R-:W-:Y:S01]  /*7340*/  F2FP.TF32.F32.PACK_B R101, R101 ;  /* 0x00000065ff65723e */ /* 0x000fe200024050ff */
[-C--:B-1----:R-:W-:Y:S01]  /*7350*/  FMUL R15, R102, R8.reuse ;  /* 0x00000008660f7220 */ /* 0x082fe20000400000 */
[----:B------:R-:W-:Y:S01]  /*7360*/  F2FP.TF32.F32.PACK_B R103, R103 ;  /* 0x00000067ff67723e */ /* 0x000fe200024050ff */
[----:B------:R-:W-:Y:S01]  /*7370*/  @P4 STG.E desc[UR14][R12.64+0x44], R99 ;  /* 0x000044630c004986 */ /* 0x000fe2000c10190e */
[C---:B------:R-:W-:Y:S01]  /*7380*/  ISETP.GT.AND P4, PT, R0.reuse, 0x19, P2 ;  /* 0x000000190000780c */ /* 0x040fe20001784270 */
[-C--:B------:R-:W-:Y:S01]  /*7390*/  FMUL R119, R119, R8.reuse ;  /* 0x0000000877777220 */ /* 0x080fe20000400000 */
[----:B------:R-:W-:Y:S01]  /*73a0*/  F2FP.TF32.F32.PACK_B R15, R15 ;  /* 0x0000000fff0f723e */ /* 0x000fe200024050ff */
        /* <DEDUP_REMOVED lines=9> */
[C---:B------:R-:W-:Y:S01]  /*7440*/  ISETP.GT.AND P0, PT, R0.reuse, 0x20, P2 ;  /* 0x000000200000780c */ /* 0x040fe20001704270 */
[-C--:B------:R-:W-:Y:S01]  /*7450*/  FMUL R123, R123, R8.reuse ;  /* 0x000000087b7b7220 */ /* 0x080fe20000400000 */
[----:B------:R-:W-:Y:S01]  /*7460*/  F2FP.TF32.F32.PACK_B R107, R107 ;  /* 0x0000006bff6b723e */ /* 0x000fe200024050ff */
[----:B------:R-:W-:Y:S01]  /*7470*/  @P4 STG.E desc[UR14][R12.64+0x64], R103 ;  /* 0x000064670c004986 */ /* 0x000fe2000c10190e */
[----:B------:R-:W-:Y:S01]  /*7480*/  ISETP.GT.AND P4, PT, R0, 0x21, P2 ;  /* 0x000000210000780c */ /* 0x000fe20001784270 */
[-C--:B-1----:R-:W-:Y:S01]  /*7490*/  FMUL R17, R106, R8.reuse ;  /* 0x000000086a117220 */ /* 0x082fe20000400000 */
[----:B------:R-:W-:Y:S01]  /*74a0*/  F2FP.TF32.F32.PACK_B R109, R109 ;  /* 0x0000006dff6d723e */ /* 0x000fe200024050ff */
[----:B------:R1:W-:Y:S01]  /*74b0*/  @P5 STG.E desc[UR14][R2.64+0x80], R9 ;  /* 0x0000800902005986 */ /* 0x0003e2000c10190e */
[C---:B------:R-:W-:Y:S01]  /*74c0*/  ISETP.GT.AND P5, PT, R0.reuse, 0x28, P3 ;  /* 0x000000280000780c */ /* 0x040fe20001fa4270 */
[-C--:B------:R-:W-:Y:S01]  /*74d0*/  FMUL R125, R125, R8.reuse ;  /* 0x000000087d7d7220 */ /* 0x080fe20000400000 */
[----:B------:R-:W-:Y:S01]  /*74e0*/  F2FP.TF32.F32.PACK_B R17, R17 ;  /* 0x00000011ff11723e */ /* 0x000fe200024050ff */
[----:B------:R-:W-:Y:S01]  /*74f0*/  @P1 STG.E desc[UR14][R2.64+0x84], R105 ;  /* 0x0000846902001986 */ /* 0x000fe2000c10190e */
[----:B------:R-:W-:Y:S01]  /*7500*/  ISETP.GT.AND P1, PT, R0, 0x29, P3 ;  /* 0x000000290000780c */ /* 0x000fe20001f24270 */
[-C--:B0-----:R-:W-:Y:S01]  /*7510*/  FMUL R15, R108, R8.reuse ;  /* 0x000000086c0f7220 */ /* 0x081fe20000400000 */
        /* <DEDUP_REMOVED lines=98> */
[----:B------:R-:W-:Y:S01]  /*7b40*/  ISETP.GT.AND P0, PT, R0, 0x58, P2 ;  /* 0x000000580000780c */ /* 0x000fe20001704270 */
[----:B------:R-:W-:Y:S01]  /*7b50*/  IMAD.SHL.U32 R19, R16, 0x4, RZ ;  /* 0x0000000410137824 */ /* 0x000fe200078e00ff */
        /* <DEDUP_REMOVED lines=20> */
[C---:B------:R-:W-:Y:S01]  /*7ca0*/  ISETP.GT.AND P6, PT, R0.reuse, 0x70, P3 ;  /* 0x000000700000780c */ /* 0x040fe20001fc4270 */
        /* <DEDUP_REMOVED lines=17> */
[----:B------:R-:W-:Y:S01]  /*7dc0*/  ISETP.GT.AND P5, PT, R0, 0x70, P2 ;  /* 0x000000700000780c */ /* 0x000fe200017a4270 */
[-C--:B------:R-:W-:Y:S01]  /*7dd0*/  FMUL R31, R31, R8.reuse ;  /* 0x000000081f1f7220 */ /* 0x080fe20000400000 */
[----:B------:R-:W-:Y:S01]  /*7de0*/  F2FP.TF32.F32.PACK_B R17, R17 ;  /* 0x00000011ff11723e */ /* 0x000fe200024050ff */
[-C--:B0-----:R-:W-:Y:S01]  /*7df0*/  FMUL R15, R144, R8.reuse ;  /* 0x00000008900f7220 */ /* 0x081fe20000400000 */
[----:B------:R-:W-:Y:S01]  /*7e00*/  @P1 STG.E desc[UR14][R2.64+0x1a4], R141 ;  /* 0x0001a48d02001986 */ /* 0x000fe2000c10190e */
[----:B------:R-:W-:Y:S01]  /*7e10*/  ISETP.GT.AND P1, PT, R0, 0x71, P3 ;  /* 0x000000710000780c */ /* 0x000fe20001f24270 */
[-C--:B------:R-:W-:Y:S01]  /*7e20*/  FMUL R33, R33, R8.reuse ;  /* 0x0000000821217220 */ /* 0x080fe20000400000 */
[----:B------:R-:W-:Y:S01]  /*7e30*/  F2FP.TF32.F32.PACK_B R145, R145 ;  /* 0x00000091ff91723e */ /* 0x000fe200024050ff */
[----:B------:R0:W-:Y:S01]  /*7e40*/  @P0 STG.E desc[UR14][R12.64+0x1a0], R17 ;  /* 0x0001a0110c000986 */ /* 0x0001e2000c10190e */
[----:B------:R-:W-:Y:S01]  /*7e50*/  F2FP.TF32.F32.PACK_B R15, R15 ;  /* 0x0000000fff0f723e */ /* 0x000fe200024050ff */
[-C--:B------:R-:W-:Y:S01]  /*7e60*/  FMUL R35, R35, R8.reuse ;  /* 0x0000000823237220 */ /* 0x080fe20000400000 */
[-C--:B-1----:R-:W-:Y:S01]  /*7e70*/  FMUL R9, R146, R8.reuse ;  /* 0x0000000892097220 */ /* 0x082fe20000400000 */
        /* <DEDUP_REMOVED lines=8> */
[-C--:B0-----:R-:W-:Y:S01]  /*7f00*/  FMUL R17, R148, R8.reuse ;  /* 0x0000000894117220 */ /* 0x081fe20000400000 */
[----:B------:R-:W-:Y:S01]  /*7f10*/  ISETP.GT.AND P3, PT, R0, 0x79, P3 ;  /* 0x000000790000780c */ /* 0x000fe20001f64270 */
[----:B------:R-:W-:Y:S01]  /*7f20*/  @P1 STG.E desc[UR14][R2.64+0x1c4], R145 ;  /* 0x0001c49102001986 */ /* 0x000fe2000c10190e */
[C---:B------:R-:W-:Y:S01]  /*7f30*/  ISETP.GT.AND P1, PT, R10.reuse, 0x40, PT ;  /* 0x000000400a00780c */ /* 0x040fe20003f24270 */
[-C--:B------:R-:W-:Y:S01]  /*7f40*/  FMUL R41, R41, R8.reuse ;  /* 0x0000000829297220 */ /* 0x080fe20000400000 */
[----:B------:R-:W-:Y:S01]  /*7f50*/  F2FP.TF32.F32.PACK_B R17, R17 ;  /* 0x00000011ff11723e */ /* 0x000fe200024050ff */
[----:B------:R0:W-:Y:S01]  /*7f60*/  @P5 STG.E desc[UR14][R12.64+0x1c0], R9 ;  /* 0x0001c0090c005986 */ /* 0x0001e2000c10190e */
[----:B------:R-:W-:Y:S01]  /*7f70*/  ISETP.GT.AND P0, PT, R10, 0x48, PT ;  /* 0x000000480a00780c */ /* 0x000fe20003f04270 */
[-C--:B------:R-:W-:Y:S01]  /*7f80*/  FMUL R43, R43, R8.reuse ;  /* 0x000000082b2b7220 */ /* 0x080fe20000400000 */
[----:B------:R-:W-:Y:S01]  /*7f90*/  F2FP.TF32.F32.PACK_B R149, R149 ;  /* 0x00000095ff95723e */ /* 0x000fe200024050ff */
[----:B------:R-:W-:Y:S01]  /*7fa0*/  @P6 STG.E desc[UR14][R12.64+0x1c4], R147 ;  /* 0x0001c4930c006986 */ /* 0x000fe2000c10190e */
[----:B-1----:R-:W-:Y:S01]  /*7fb0*/  SHF.L.U64.HI R15, R16, 0x2, R11 ;  /* 0x00000002100f7819 */ /* 0x002fe2000001020b */
[----:B------:R-:W-:Y:S01]  /*7fc0*/  FMUL R45, R45, R8 ;  /* 0x000000082d2d7220 */ /* 0x000fe20000400000 */
[----:B------:R-:W-:Y:S01]  /*7fd0*/  IADD3 R10, P5, R19, R2, RZ ;  /* 0x00000002130a7210 */ /* 0x000fe20007fbe0ff */
[----:B------:R1:W-:Y:S01]  /*7fe0*/  @P4 STG.E desc[UR14][R2.64+0x1e0], R17 ;  /* 0x0001e01102004986 */ /* 0x0003e2000c10190e */
[C---:B------:R-:W-:Y:S01]  /*7ff0*/  ISETP.GT.AND P4, PT, R0.reuse, 0x78, P2 ;  /* 0x000000780000780c */ /* 0x040fe20001784270 */
[-C--:B------:R-:W-:Y:S01]  /*8000*/  FMUL R47, R47, R8.reuse ;  /* 0x000000082f2f7220 */ /* 0x080fe20000400000 */
[C---:B------:R-:W-:Y:S01]  /*8010*/  ISETP.GT.AND P2, PT, R0.reuse, 0x79, P2 ;  /* 0x000000790000780c */ /* 0x040fe20001744270 */
[----:B------:R2:W-:Y:S01]  /*8020*/  @P3 STG.E desc[UR14][R2.64+0x1e4], R149 ;  /* 0x0001e49502003986 */ /* 0x0005e2000c10190e */
[----:B------:R-:W-:Y:S01]  /*8030*/  IMAD.X R11, R15, 0x1, R3, P5 ;  /* 0x000000010f0b7824 */ /* 0x000fe200028e0603 */
[----:B------:R-:W-:Y:S01]  /*8040*/  ISETP.GT.AND P3, PT, R0, 0x1, P1 ;  /* 0x000000010000780c */ /* 0x000fe20000f64270 */
[----:B0-----:R-:W-:Y:S01]  /*8050*/  FMUL R9, R150, R8 ;  /* 0x0000000896097220 */ /* 0x001fe20000400000 */
[----:B------:R-:W-:Y:S01]  /*8060*/  IADD3 R14, P5, P6, R7, R2, R19 ;  /* 0x00000002070e7210 */ /* 0x000fe20007ebe013 */
[-C--:B------:R-:W-:Y:S01]  /*8070*/  FMUL R49, R49, R8.reuse ;  /* 0x0000000831317220 */ /* 0x080fe20000400000 */
[----:B------:R-:W-:Y:S01]  /*8080*/  F2FP.TF32.F32.PACK_B R151, R151 ;  /* 0x00000097ff97723e */ /* 0x000fe200024050ff */
[-C--:B------:R-:W-:Y:S01]  /*8090*/  FMUL R51, R51, R8.reuse ;  /* 0x0000000833337220 */ /* 0x080fe20000400000 */
[----:B------:R-:W-:Y:S01]  /*80a0*/  IADD3.X R15, R5, R3, R15, P5, P6 ;  /* 0x00000003050f7210 */ /* 0x000fe20002fec40f */
[-C--:B-1----:R-:W-:Y:S01]  /*80b0*/  FMUL R17, R24, R8.reuse ;  /* 0x0000000818117220 */ /* 0x082fe20000400000 */
[----:B------:R-:W-:Y:S01]  /*80c0*/  F2FP.TF32.F32.PACK_B R9, R9 ;  /* 0x00000009ff09723e */ /* 0x000fe200024050ff */
[-C--:B------:R-:W-:Y:S01]  /*80d0*/  FMUL R53, R53, R8.reuse ;  /* 0x0000000835357220 */ /* 0x080fe20000400000 */
[----:B--2---:R-:W-:Y:S01]  /*80e0*/  @P4 IMAD.MOV.U32 R2, RZ, RZ, R12 ;  /* 0x000000ffff024224 */ /* 0x004fe200078e000c */
[----:B------:R-:W-:Y:S01]  /*80f0*/  F2FP.TF32.F32.PACK_B R25, R25 ;  /* 0x00000019ff19723e */ /* 0x000fe200024050ff */
[----:B------:R-:W-:Y:S01]  /*8100*/  @P4 IMAD.MOV.U32 R3, RZ, RZ, R13 ;  /* 0x000000ffff034224 */ /* 0x000fe200078e000d */
[----:B------:R-:W-:Y:S01]  /*8110*/  ISETP.GT.AND P5, PT, R0, RZ, P1 ;  /* 0x000000ff0000720c */ /* 0x000fe20000fa4270 */
[-C--:B------:R-:W-:Y:S01]  /*8120*/  FMUL R55, R55, R8.reuse ;  /* 0x0000000837377220 */ /* 0x080fe20000400000 */
[----:B------:R-:W-:Y:S01]  /*8130*/  F2FP.TF32.F32.PACK_B R17, R17 ;  /* 0x00000011ff11723e */ /* 0x000fe200024050ff */
[-C--:B------:R-:W-:Y:S01]  /*8140*/  FMUL R57, R57, R8.reuse ;  /* 0x0000000839397220 */ /* 0x080fe20000400000 */
[----:B------:R0:W-:Y:S01]  /*8150*/  @P4 STG.E desc[UR14][R2.64+0x1e0], R9 ;  /* 0x0001e00902004986 */ /* 0x0001e2000c10190e */
[----:B------:R-:W-:Y:S01]  /*8160*/  IADD3 R4, P4, R10, R7, RZ ;  /* 0x000000070a047210 */ /* 0x000fe20007f9e0ff */
[-C--:B------:R-:W-:Y:S01]  /*8170*/  FMUL R7, R26, R8.reuse ;  /* 0x000000081a077220 */ /* 0x080fe20000400000 */
[----:B------:R-:W-:Y:S01]  /*8180*/  F2FP.TF32.F32.PACK_B R27, R27 ;  /* 0x0000001bff1b723e */ /* 0x000fe200024050ff */
[----:B------:R1:W-:Y:S01]  /*8190*/  @P2 STG.E desc[UR14][R12.64+0x1e4], R151 ;  /* 0x0001e4970c002986 */ /* 0x0003e2000c10190e */
[C---:B------:R-:W-:Y:S01]  /*81a0*/  ISETP.GT.AND P2, PT, R0.reuse, RZ, P0 ;  /* 0x000000ff0000720c */ /* 0x040fe20000744270 */
[----:B------:R-:W-:Y:S01]  /*81b0*/  IMAD.X R5, R11, 0x1, R5, P4 ;  /* 0x000000010b057824 */ /* 0x000fe200020e0605 */
[----:B------:R-:W-:Y:S01]  /*81c0*/  F2FP.TF32.F32.PACK_B R7, R7 ;  /* 0x00000007ff07723e */ /* 0x000fe200024050ff */
[----:B------:R-:W-:Y:S01]  /*81d0*/  @P3 STG.E desc[UR14][R10.64+0x4], R25 ;  /* 0x000004190a003986 */ /* 0x000fe2000c10190e */
[C---:B------:R-:W-:Y:S01]  /*81e0*/  ISETP.GT.AND P3, PT, R0.reuse, 0x1, P0 ;  /* 0x000000010000780c */ /* 0x040fe20000764270 */
[-C--:B------:R-:W-:Y:S01]  /*81f0*/  FMUL R59, R59, R8.reuse ;  /* 0x000000083b3b7220 */ /* 0x080fe20000400000 */
[C---:B------:R-:W-:Y:S01]  /*8200*/  ISETP.GT.AND P4, PT, R0.reuse, 0x8, P1 ;  /* 0x000000080000780c */ /* 0x040fe20000f84270 */
[----:B------:R-:W-:Y:S01]  /*8210*/  @P5 STG.E desc[UR14][R10.64], R17 ;  /* 0x000000110a005986 */ /* 0x000fe2000c10190e */
[----:B------:R-:W-:Y:S01]  /*8220*/  ISETP.GT.AND P5, PT, R0, 0x9, P1 ;  /* 0x000000090000780c */ /* 0x000fe20000fa4270 */
[-C--:B0-----:R-:W-:Y:S01]  /*8230*/  FMUL R9, R28, R8.reuse ;  /* 0x000000081c097220 */ /* 0x081fe20000400000 */
[----:B------:R-:W-:Y:S01]  /*8240*/  F2FP.TF32.F32.PACK_B R29, R29 ;  /* 0x0000001dff1d723e */ /* 0x000fe200024050ff */
[-C--:B-1----:R-:W-:Y:S01]  /*8250*/  FMUL R13, R30, R8.reuse ;  /* 0x000000081e0d7220 */ /* 0x082fe20000400000 */
[----:B------:R-:W-:Y:S01]  /*8260*/  F2FP.TF32.F32.PACK_B R31, R31 ;  /* 0x0000001fff1f723e */ /* 0x000fe200024050ff */
[----:B------:R0:W-:Y:S01]  /*8270*/  @P2 STG.E desc[UR14][R4.64], R7 ;  /* 0x0000000704002986 */ /* 0x0001e2000c10190e */
[C---:B------:R-:W-:Y:S01]  /*8280*/  ISETP.GT.AND P2, PT, R0.reuse, 0x8, P0 ;  /* 0x000000080000780c */ /* 0x040fe20000744270 */
[-C--:B------:R-:W-:Y:S01]  /*8290*/  FMUL R61, R61, R8.reuse ;  /* 0x000000083d3d7220 */ /* 0x080fe20000400000 */
[----:B------:R-:W-:Y:S01]  /*82a0*/  F2FP.TF32.F32.PACK_B R9, R9 ;  /* 0x00000009ff09723e */ /* 0x000fe200024050ff */
[----:B------:R-:W-:Y:S01]  /*82b0*/  @P3 IMAD.MOV.U32 R2, RZ, RZ, R4 ;  /* 0x000000ffff023224 */ /* 0x000fe200078e0004 */
[----:B------:R-:W-:Y:S01]  /*82c0*/  F2FP.TF32.F32.PACK_B R13, R13 ;  /* 0x0000000dff0d723e */ /* 0x000fe200024050ff */
[----:B------:R-:W-:Y:S01]  /*82d0*/  @P3 IMAD.MOV.U32 R3, RZ, RZ, R5 ;  /* 0x000000ffff033224 */ /* 0x000fe200078e0005 */
[----:B------:R-:W-:Y:S01]  /*82e0*/  F2FP.TF32.F32.PACK_B R33, R33 ;  /* 0x00000021ff21723e */ /* 0x000fe200024050ff */
[-C--:B------:R-:W-:Y:S01]  /*82f0*/  FMUL R63, R63, R8.reuse ;  /* 0x000000083f3f7220 */ /* 0x080fe20000400000 */
[----:B------:R-:W-:Y:S01]  /*8300*/  F2FP.TF32.F32.PACK_B R35, R35 ;  /* 0x00000023ff23723e */ /* 0x000fe200024050ff */
[-C--:B------:R-:W-:Y:S01]  /*8310*/  FMUL R65, R65, R8.reuse ;  /* 0x0000000841417220 */ /* 0x080fe20000400000 */
        /* <DEDUP_REMOVED lines=22> */
[----:B------:R-:W-:Y:S01]  /*8480*/  FMUL R73, R73, R8 ;  /* 0x0000000849497220 */ /* 0x000fe20000400000 */
[----:B------:R-:W-:Y:S01]  /*8490*/  F2FP.TF32.F32.PACK_B R9, R9 ;  /* 0x00000009ff09723e */ /* 0x000fe200024050ff */
[----:B------:R-:W-:Y:S01]  /*84a0*/  @P5 STG.E desc[UR14][R10.64+0x44], R33 ;  /* 0x000044210a005986 */ /* 0x000fe2000c10190e */
[----:B------:R-:W-:Y:S01]  /*84b0*/  ISETP.GT.AND P5, PT, R0, 0x19, P1 ;  /* 0x000000190000780c */ /* 0x000fe20000fa4270 */
[----:B------:R-:W-:-:S02]  /*84c0*/  @P2 IMAD.MOV.U32 R2, RZ, RZ, R14 ;  /* 0x000000ffff022224 */ /* 0x000fc400078e000e */
[-C--:B-1----:R-:W-:Y:S01]  /*84d0*/  FMUL R5, R36, R8.reuse ;  /* 0x0000000824057220 */ /* 0x082fe20000400000 */
[----:B------:R-:W-:Y:S01]  /*84e0*/  @P2 IMAD.MOV.U32 R3, RZ, RZ, R15 ;  /* 0x000000ffff032224 */ /* 0x000fe200078e000f */
[----:B------:R-:W-:Y:S01]  /*84f0*/  F2FP.TF32.F32.PACK_B R45, R45 ;  /* 0x0000002dff2d723e */ /* 0x000fe200024050ff */
[-C--:B------:R-:W-:Y:S01]  /*8500*/  FMUL R75, R75, R8.reuse ;  /* 0x000000084b4b7220 */ /* 0x080fe20000400000 */
[----:B------:R-:W-:Y:S01]  /*8510*/  F2FP.TF32.F32.PACK_B R47, R47 ;  /* 0x0000002fff2f723e */ /* 0x000fe200024050ff */
[-C--:B0-----:R-:W-:Y:S01]  /*8520*/  FMUL R7, R38, R8.reuse ;  /* 0x0000000826077220 */ /* 0x081fe20000400000 */
[----:B------:R0:W-:Y:S01]  /*8530*/  @P2 STG.E desc[UR14][R2.64+0x40], R9 ;  /* 0x0000400902002986 */ /* 0x0001e2000c10190e */
[----:B------:R-:W-:Y:S01]  /*8540*/  ISETP.GT.AND P2, PT, R0, 0x18, P0 ;  /* 0x000000180000780c */ /* 0x000fe20000744270 */
[-C--:B------:R-:W-:Y:S01]  /*8550*/  FMUL R77, R77, R8.reuse ;  /* 0x000000084d4d7220 */ /* 0x080fe20000400000 */
[----:B------:R-:W-:Y:S01]  /*8560*/  F2FP.TF32.F32.PACK_B R5, R5 ;  /* 0x00000005ff05723e */ /* 0x000fe200024050ff */
[-C--:B------:R-:W-:Y:S01]  /*8570*/  FMUL R13, R78, R8.reuse ;  /* 0x000000084e0d7220 */ /* 0x080fe20000400000 */
[----:B------:R-:W-:Y:S01]  /*8580*/  F2FP.TF32.F32.PACK_B R7, R7 ;  /* 0x00000007ff07723e */ /* 0x000fe200024050ff */
[-C--:B------:R-:W-:Y:S01]  /*8590*/  FMUL R79, R79, R8.reuse ;  /* 0x000000084f4f7220 */ /* 0x080fe20000400000 */
[----:B------:R-:W-:Y:S01]  /*85a0*/  F2FP.TF32.F32.PACK_B R49, R49 ;  /* 0x00000031ff31723e */ /* 0x000fe200024050ff */
[-C--:B------:R-:W-:Y:S01]  /*85b0*/  FMUL R81, R81, R8.reuse ;  /* 0x0000000851517220 */ /* 0x080fe20000400000 */
[----:B------:R-:W-:Y:S01]  /*85c0*/  F2FP.TF32.F32.PACK_B R51, R51 ;  /* 0x00000033ff33723e */ /* 0x000fe200024050ff */
[----:B------:R-:W-:Y:S01]  /*85d0*/  FMUL R83, R83, R8 ;  /* 0x0000000853537220 */ /* 0x000fe20000400000 */
[----:B------:R-:W-:Y:S01]  /*85e0*/  F2FP.TF32.F32.PACK_B R53, R53 ;  /* 0x00000035ff35723e */ /* 0x000fe200024050ff */
[----:B0-----:R-:W-:-:S02]  /*85f0*/  @P3 IMAD.MOV.U32 R2, RZ, RZ, R14 ;  /* 0x000000ffff023224 */ /* 0x001fc400078e000e */
[-C--:B------:R-:W-:Y:S01]  /*8600*/  FMUL R9, R40, R8.reuse ;  /* 0x0000000828097220 */ /* 0x080fe20000400000 */
[----:B------:R-:W-:Y:S01]  /*8610*/  @P3 IMAD.MOV.U32 R3, RZ, RZ, R15 ;  /* 0x000000ffff033224 */ /* 0x000fe200078e000f */
[----:B------:R-:W-:Y:S01]  /*8620*/  F2FP.TF32.F32.PACK_B R55, R55 ;  /* 0x00000037ff37723e */ /* 0x000fe200024050ff */
[-C--:B------:R-:W-:Y:S01]  /*8630*/  FMUL R17, R84, R8.reuse ;  /* 0x0000000854117220 */ /* 0x080fe20000400000 */
[----:B------:R-:W-:Y:S01]  /*8640*/  F2FP.TF32.F32.PACK_B R57, R57 ;  /* 0x00000039ff39723e */ /* 0x000fe200024050ff */
[-C--:B------:R-:W-:Y:S01]  /*8650*/  FMUL R85, R85, R8.reuse ;  /* 0x0000000855557220 */ /* 0x080fe20000400000 */
[----:B------:R0:W-:Y:S01]  /*8660*/  @P3 STG.E desc[UR14][R2.64+0x44], R35 ;  /* 0x0000442302003986 */ /* 0x0001e2000c10190e */
[----:B------:R-:W-:Y:S01]  /*8670*/  ISETP.GT.AND P3, PT, R0, 0x19, P0 ;  /* 0x000000190000780c */ /* 0x000fe20000764270 */
[----:B------:R-:W-:Y:S01]  /*8680*/  FMUL R19, R86, R8 ;  /* 0x0000000856137220 */ /* 0x000fe20000400000 */
[----:B------:R-:W-:Y:S01]  /*8690*/  F2FP.TF32.F32.PACK_B R9, R9 ;  /* 0x00000009ff09723e */ /* 0x000fe200024050ff */
[----:B------:R1:W-:Y:S01]  /*86a0*/  @P4 STG.E desc[UR14][R10.64+0x60], R5 ;  /* 0x000060050a004986 */ /* 0x0003e2000c10190e */
[----:B------:R-:W-:-:S02]  /*86b0*/  ISETP.GT.AND P4, PT, R0, 0x20, P1 ;  /* 0x000000200000780c */ /* 0x000fc40000f84270 */
[----:B------:R-:W-:Y:S01]  /*86c0*/  F2FP.TF32.F32.PACK_B R59, R59 ;  /* 0x0000003bff3b723e */ /* 0x000fe200024050ff */
[----:B------:R-:W-:Y:S01]  /*86d0*/  @P5 STG.E desc[UR14][R10.64+0x64], R37 ;  /* 0x000064250a005986 */ /* 0x000fe2000c10190e */
[----:B------:R-:W-:Y:S02]  /*86e0*/  ISETP.GT.AND P5, PT, R0, 0x21, P1 ;  /* 0x000000210000780c */ /* 0x000fe40000fa4270 */
[----:B------:R-:W-:Y:S01]  /*86f0*/  F2FP.TF32.F32.PACK_B R61, R61 ;  /* 0x0000003dff3d723e */ /* 0x000fe200024050ff */
[----:B0-----:R-:W-:Y:S01]  /*8700*/  @P2 IMAD.MOV.U32 R2, RZ, RZ, R14 ;  /* 0x000000ffff022224 */ /* 0x001fe200078e000e */
[----:B------:R-:W-:Y:S01]  /*8710*/  F2FP.TF32.F32.PACK_B R63, R63 ;  /* 0x0000003fff3f723e */ /* 0x000fe200024050ff */
[----:B------:R-:W-:Y:S01]  /*8720*/  @P2 IMAD.MOV.U32 R3, RZ, RZ, R15 ;  /* 0x000000ffff032224 */ /* 0x000fe200078e000f */
[----:B------:R-:W-:Y:S01]  /*8730*/  F2FP.TF32.F32.PACK_B R65, R65 ;  /* 0x00000041ff41723e */ /* 0x000fe200024050ff */
[----:B-1----:R-:W-:Y:S01]  /*8740*/  FMUL R5, R42, R8 ;  /* 0x000000082a057220 */ /* 0x002fe20000400000 */
[----:B------:R-:W-:-:S02]  /*8750*/  ISETP.GT.AND P6, PT, R0, 0x59, P1 ;  /* 0x000000590000780c */ /* 0x000fc40000fc4270 */
[----:B------:R0:W-:Y:S01]  /*8760*/  @P2 STG.E desc[UR14][R2.64+0x60], R7 ;  /* 0x0000600702002986 */ /* 0x0001e2000c10190e */
[----:B------:R-:W-:Y:S02]  /*8770*/  ISETP.GT.AND P2, PT, R0, 0x20, P0 ;  /* 0x000000200000780c */ /* 0x000fe40000744270 */
[----:B------:R-:W-:Y:S02]  /*8780*/  F2FP.TF32.F32.PACK_B R5, R5 ;  /* 0x00000005ff05723e */ /* 0x000fe400024050ff */
[----:B------:R-:W-:Y:S02]  /*8790*/  F2FP.TF32.F32.PACK_B R67, R67 ;  /* 0x00000043ff43723e */ /* 0x000fe400024050ff */
[----:B------:R-:W-:Y:S02]  /*87a0*/  F2FP.TF32.F32.PACK_B R69, R69 ;  /* 0x00000045ff45723e */ /* 0x000fe400024050ff */
[----:B------:R-:W-:Y:S02]  /*87b0*/  F2FP.TF32.F32.PACK_B R71, R71 ;  /* 0x00000047ff47723e */ /* 0x000fe400024050ff */
[----:B------:R-:W-:Y:S01]  /*87c0*/  F2FP.TF32.F32.PACK_B R73, R73 ;  /* 0x00000049ff49723e */ /* 0x000fe200024050ff */
[----:B0-----:R-:W-:-:S02]  /*87d0*/  @P3 IMAD.MOV.U32 R2, RZ, RZ, R14 ;  /* 0x000000ffff023224 */ /* 0x001fc400078e000e */
[----:B------:R-:W-:Y:S01]  /*87e0*/  FMUL R7, R44, R8 ;  /* 0x000000082c077220 */ /* 0x000fe20000400000 */
[----:B------:R-:W-:Y:S01]  /*87f0*/  @P3 IMAD.MOV.U32 R3, RZ, RZ, R15 ;  /* 0x000000ffff033224 */ /* 0x000fe200078e000f */
[----:B------:R-:W-:Y:S02]  /*8800*/  F2FP.TF32.F32.PACK_B R75, R75 ;  /* 0x0000004bff4b723e */ /* 0x000fe400024050ff */
[----:B------:R-:W-:Y:S02]  /*8810*/  F2FP.TF32.F32.PACK_B R77, R77 ;  /* 0x0000004dff4d723e */ /* 0x000fe400024050ff */
[----:B------:R0:W-:Y:S01]  /*8820*/  @P3 STG.E desc[UR14][R2.64+0x64], R39 ;  /* 0x0000642702003986 */ /* 0x0001e2000c10190e */
[C---:B------:R-:W-:Y:S02]  /*8830*/  ISETP.GT.AND P3, PT, R0.reuse, 0x21, P0 ;  /* 0x000000210000780c */ /* 0x040fe40000764270 */
        /* <DEDUP_REMOVED lines=12> */
[----:B------:R-:W-:-:S02]  /*8900*/  F2FP.TF32.F32.PACK_B R17, R17 ;  /* 0x00000011ff11723e */ /* 0x000fc400024050ff */
[----:B------:R0:W-:Y:S01]  /*8910*/  @P2 STG.E desc[UR14][R2.64+0x80], R5 ;  /* 0x0000800502002986 */ /* 0x0001e2000c10190e */
[----:B------:R-:W-:Y:S02]  /*8920*/  ISETP.GT.AND P2, PT, R0, 0x28, P0 ;  /* 0x000000280000780c */ /* 0x000fe40000744270 */
[----:B------:R-:W-:Y:S02]  /*8930*/  F2FP.TF32.F32.PACK_B R9, R9 ;  /* 0x00000009ff09723e */ /* 0x000fe400024050ff */
[----:B------:R-:W-:Y:S02]  /*8940*/  F2FP.TF32.F32.PACK_B R85, R85 ;  /* 0x00000055ff55723e */ /* 0x000fe400024050ff */
[----:B------:R-:W-:Y:S01]  /*8950*/  F2FP.TF32.F32.PACK_B R19, R19 ;  /* 0x00000013ff13723e */ /* 0x000fe200024050ff */
[----:B0-----:R-:W-:Y:S02]  /*8960*/  @P3 IMAD.MOV.U32 R2, RZ, RZ, R14 ;  /* 0x000000ffff023224 */ /* 0x001fe400078e000e */
[----:B------:R-:W-:Y:S01]  /*8970*/  FMUL R5, R48, R8 ;  /* 0x0000000830057220 */ /* 0x000fe20000400000 */
[----:B------:R-:W-:-:S04]  /*8980*/  @P3 IMAD.MOV.U32 R3, RZ, RZ, R15 ;  /* 0x000000ffff033224 */ /* 0x000fc800078e000f */
[----:B------:R-:W-:Y:S01]  /*8990*/  F2FP.TF32.F32.PACK_B R5, R5 ;  /* 0x00000005ff05723e */ /* 0x000fe200024050ff */
[----:B------:R0:W-:Y:S01]  /*89a0*/  @P3 STG.E desc[UR14][R2.64+0x84], R43 ;  /* 0x0000842b02003986 */ /* 0x0001e2000c10190e */
[----:B------:R-:W-:-:S03]  /*89b0*/  ISETP.GT.AND P3, PT, R0, 0x29, P0 ;  /* 0x000000290000780c */ /* 0x000fc60000764270 */
[----:B------:R1:W-:Y:S01]  /*89c0*/  @P4 STG.E desc[UR14][R10.64+0xa0], R7 ;  /* 0x0000a0070a004986 */ /* 0x0003e2000c10190e */
[----:B------:R-:W-:-:S03]  /*89d0*/  ISETP.GT.AND P4, PT, R0, 0x30, P1 ;  /* 0x000000300000780c */ /* 0x000fc60000f84270 */
[----:B------:R-:W-:Y:S01]  /*89e0*/  @P5 STG.E desc[UR14][R10.64+0xa4], R45 ;  /* 0x0000a42d0a005986 */ /* 0x000fe2000c10190e */
[----:B------:R-:W-:Y:S01]  /*89f0*/  ISETP.GT.AND P5, PT, R0, 0x31, P1 ;  /* 0x000000310000780c */ /* 0x000fe20000fa4270 */
[----:B0-----:R-:W-:Y:S02]  /*8a00*/  @P2 IMAD.MOV.U32 R2, RZ, RZ, R14 ;  /* 0x000000ffff022224 */ /* 0x001fe400078e000e */
[----:B------:R-:W-:Y:S02]  /*8a10*/  @P2 IMAD.MOV.U32 R3, RZ, RZ, R15 ;  /* 0x000000ffff032224 */ /* 0x000fe400078e000f */
[----:B-1----:R-:W-:-:S03]  /*8a20*/  FMUL R7, R50, R8 ;  /* 0x0000000832077220 */ /* 0x002fc60000400000 */
[----:B------:R0:W-:Y:S01]  /*8a30*/  @P2 STG.E desc[UR14][R2.64+0xa0], R9 ;  /* 0x0000a00902002986 */ /* 0x0001e2000c10190e */
[----:B------:R-:W-:Y:S02]  /*8a40*/  ISETP.GT.AND P2, PT, R0, 0x30, P0 ;  /* 0x000000300000780c */ /* 0x000fe40000744270 */
        /* <DEDUP_REMOVED lines=114> */
[-C--:B------:R-:W-:Y:S01]  /*9170*/  FMUL R7, R82, R8.reuse ;  /* 0x0000000852077220 */ /* 0x080fe20000400000 */
[----:B------:R-:W-:Y:S02]  /*9180*/  @P6 IMAD.MOV.U32 R3, RZ, RZ, R15 ;  /* 0x000000ffff036224 */ /* 0x000fe400078e000f */
[----:B------:R-:W-:Y:S02]  /*9190*/  FMUL R8, R87, R8 ;  /* 0x0000000857087220 */ /* 0x000fe40000400000 */
[----:B------:R-:W-:Y:S01]  /*91a0*/  F2FP.TF32.F32.PACK_B R7, R7 ;  /* 0x00000007ff07723e */ /* 0x000fe200024050ff */
[----:B------:R0:W-:Y:S01]  /*91b0*/  @P6 STG.E desc[UR14][R2.64+0x184], R75 ;  /* 0x0001844b02006986 */ /* 0x0001e2000c10190e */
[----:B------:R-:W-:-:S03]  /*91c0*/  ISETP.GT.AND P6, PT, R0, 0x70, P1 ;  /* 0x000000700000780c */ /* 0x000fc60000fc4270 */
[----:B------:R-:W-:Y:S01]  /*91d0*/  @P2 STG.E desc[UR14][R10.64+0x1a0], R9 ;  /* 0x0001a0090a002986 */ /* 0x000fe2000c10190e */
[----:B------:R-:W-:-:S03]  /*91e0*/  ISETP.GT.AND P2, PT, R0, 0x71, P1 ;  /* 0x000000710000780c */ /* 0x000fc60000f44270 */
[----:B------:R-:W-:Y:S01]  /*91f0*/  @P5 STG.E desc[UR14][R10.64+0x1a4], R77 ;  /* 0x0001a44d0a005986 */ /* 0x000fe2000c10190e */
[----:B------:R-:W-:Y:S01]  /*9200*/  ISETP.GT.AND P5, PT, R0, 0x70, P0 ;  /* 0x000000700000780c */ /* 0x000fe200007a4270 */
[----:B0-----:R-:W-:Y:S02]  /*9210*/  @P3 IMAD.MOV.U32 R2, RZ, RZ, R14 ;  /* 0x000000ffff023224 */ /* 0x001fe400078e000e */
[----:B------:R-:W-:-:S05]  /*9220*/  @P3 IMAD.MOV.U32 R3, RZ, RZ, R15 ;  /* 0x000000ffff033224 */ /* 0x000fca00078e000f */
[----:B------:R0:W-:Y:S01]  /*9230*/  @P3 STG.E desc[UR14][R2.64+0x1a0], R13 ;  /* 0x0001a00d02003986 */ /* 0x0001e2000c10190e */
[C---:B------:R-:W-:Y:S02]  /*9240*/  ISETP.GT.AND P3, PT, R0.reuse, 0x78, P1 ;  /* 0x000000780000780c */ /* 0x040fe40000f64270 */
[----:B------:R-:W-:Y:S01]  /*9250*/  ISETP.GT.AND P1, PT, R0, 0x79, P1 ;  /* 0x000000790000780c */ /* 0x000fe20000f24270 */
[----:B0-----:R-:W-:Y:S02]  /*9260*/  @P4 IMAD.MOV.U32 R2, RZ, RZ, R14 ;  /* 0x000000ffff024224 */ /* 0x001fe400078e000e */
[----:B------:R-:W-:-:S05]  /*9270*/  @P4 IMAD.MOV.U32 R3, RZ, RZ, R15 ;  /* 0x000000ffff034224 */ /* 0x000fca00078e000f */
[----:B------:R0:W-:Y:S01]  /*9280*/  @P4 STG.E desc[UR14][R2.64+0x1a4], R79 ;  /* 0x0001a44f02004986 */ /* 0x0001e2000c10190e */
[----:B------:R-:W-:-:S03]  /*9290*/  ISETP.GT.AND P4, PT, R0, 0x71, P0 ;  /* 0x000000710000780c */ /* 0x000fc60000784270 */
[----:B------:R-:W-:Y:S01]  /*92a0*/  @P6 STG.E desc[UR14][R10.64+0x1c0], R5 ;  /* 0x0001c0050a006986 */ /* 0x000fe2000c10190e */
[C---:B------:R-:W-:Y:S02]  /*92b0*/  ISETP.GT.AND P6, PT, R0.reuse, 0x78, P0 ;  /* 0x000000780000780c */ /* 0x040fe400007c4270 */
[----:B------:R-:W-:Y:S01]  /*92c0*/  ISETP.GT.AND P0, PT, R0, 0x79, P0 ;  /* 0x000000790000780c */ /* 0x000fe20000704270 */
[----:B------:R-:W-:Y:S01]  /*92d0*/  @P2 STG.E desc[UR14][R10.64+0x1c4], R81 ;  /* 0x0001c4510a002986 */ /* 0x000fe2000c10190e */
[----:B0-----:R-:W-:Y:S02]  /*92e0*/  @P5 IMAD.MOV.U32 R2, RZ, RZ, R14 ;  /* 0x000000ffff025224 */ /* 0x001fe400078e000e */
[----:B------:R-:W-:-:S05]  /*92f0*/  @P5 IMAD.MOV.U32 R3, RZ, RZ, R15 ;  /* 0x000000ffff035224 */ /* 0x000fca00078e000f */
[----:B------:R0:W-:Y:S02]  /*9300*/  @P5 STG.E desc[UR14][R2.64+0x1c0], R7 ;  /* 0x0001c00702005986 */ /* 0x0001e4000c10190e */
[----:B0-----:R-:W-:Y:S02]  /*9310*/  @P4 IMAD.MOV.U32 R2, RZ, RZ, R14 ;  /* 0x000000ffff024224 */ /* 0x001fe400078e000e */
[----:B------:R-:W-:-:S05]  /*9320*/  @P4 IMAD.MOV.U32 R3, RZ, RZ, R15 ;  /* 0x000000ffff034224 */ /* 0x000fca00078e000f */
[----:B------:R0:W-:Y:S04]  /*9330*/  @P4 STG.E desc[UR14][R2.64+0x1c4], R83 ;  /* 0x0001c45302004986 */ /* 0x0001e8000c10190e */
[----:B------:R1:W-:Y:S04]  /*9340*/  @P3 STG.E desc[UR14][R10.64+0x1e0], R17 ;  /* 0x0001e0110a003986 */ /* 0x0003e8000c10190e */
[----:B------:R1:W-:Y:S01]  /*9350*/  @P1 STG.E desc[UR14][R10.64+0x1e4], R85 ;  /* 0x0001e4550a001986 */ /* 0x0003e2000c10190e */
[----:B0-----:R-:W-:Y:S02]  /*9360*/  @P6 IMAD.MOV.U32 R2, RZ, RZ, R14 ;  /* 0x000000ffff026224 */ /* 0x001fe400078e000e */
[----:B------:R-:W-:-:S05]  /*9370*/  @P6 IMAD.MOV.U32 R3, RZ, RZ, R15 ;  /* 0x000000ffff036224 */ /* 0x000fca00078e000f */
[----:B------:R1:W-:Y:S01]  /*9380*/  @P6 STG.E desc[UR14][R2.64+0x1e0], R19 ;  /* 0x0001e01302006986 */ /* 0x0003e2000c10190e */
[----:B------:R-:W-:Y:S05]  /*9390*/  @!P0 EXIT ;  /* 0x000000000000894d */ /* 0x000fea0003800000 */
[----:B-1----:R-:W-:-:S05]  /*93a0*/  F2FP.TF32.F32.PACK_B R3, R8 ;  /* 0x00000008ff03723e */ /* 0x002fca00024050ff */
[----:B------:R-:W-:Y:S01]  /*93b0*/  STG.E desc[UR14][R14.64+0x1e4], R3 ;  /* 0x0001e4030e007986 */ /* 0x000fe2000c10190e */
[----:B------:R-:W-:Y:S05]  /*93c0*/  EXIT ;  /* 0x000000000000794d */ /* 0x000fea0003800000 */
.L_x_9:
[----:B------:R-:W-:-:S13]  /*93d0*/  ISETP.NE.AND P0, PT, R4, RZ, PT ;  /* 0x000000ff0400720c */ /* 0x000fda0003f05270 */
[----:B------:R-:W-:Y:S05]  /*93e0*/  @P0 EXIT ;  /* 0x000000000000094d */ /* 0x000fea0003800000 */
[----:B------:R-:W-:-:S13]  /*93f0*/  ELECT P0, URZ, PT ;  /* 0x00000000003f782f */ /* 0x000fda0003800000 */
[----:B------:R-:W-:Y:S05]  /*9400*/  @!P0 BRA `(.L_x_272) ;  /* 0x0000005000348947 */ /* 0x000fea0003800000 */
[----:B------:R-:W-:Y:S02]  /*9410*/  ISETP.GE.AND P0, PT, R2, 0x1, PT ;  /* 0x000000010200780c */ /* 0x000fe40003f06270 */
[----:B------:R-:W-:-:S04]  /*9420*/  SHF.R.S32.HI R3, RZ, 0x1f, R6 ;  /* 0x0000001fff037819 */ /* 0x000fc80000011406 */
[----:B------:R-:W-:-:S07]  /*9430*/  LEA.HI R3, R3, R6, RZ, 0x7 ;  /* 0x0000000603037211 */ /* 0x000fce00078f38ff */
[----:B------:R-:W-:Y:S05]  /*9440*/  @!P0 BRA `(.L_x_272) ;  /* 0x0000005000248947 */ /* 0x000fea0003800000 */
[----:B------:R-:W2:Y:S01]  /*9450*/  S2R R4, SR_CTAID.X ;  /* 0x0000000000047919 */ /* 0x000ea20000002500 */
[----:B------:R-:W-:Y:S01]  /*9460*/  LOP3.LUT R3, R3, 0xffffff80, RZ, 0xc0, !PT ;  /* 0xffffff8003037812 */ /* 0x000fe200078ec0ff */
[----:B------:R-:W-:Y:S01]  /*9470*/  IMAD.MOV.U32 R7, RZ, RZ, R2 ;  /* 0x000000ffff077224 */ /* 0x000fe200078e0002 */
[----:B------:R-:W-:Y:S01]  /*9480*/  LOP3.LUT P0, RZ, R6, 0x1f, RZ, 0xc0, !PT ;  /* 0x0000001f06ff7812 */ /* 0x000fe2000780c0ff */
[----:B------:R-:W3:Y:S01]  /*9490*/  S2R R5, SR_CTAID.Y ;  /* 0x0000000000057919 */ /* 0x000ee20000002600 */
[----:B------:R-:W-:Y:S01]  /*94a0*/  LOP3.LUT R63, R0, 0x2, RZ, 0xfc, !PT ;  /* 0x00000002003f7812 */ /* 0x000fe200078efcff */
[----:B------:R-:W-:Y:S01]  /*94b0*/  IMAD.IADD R3, R6, 0x1, -R3 ;  /* 0x0000000106037824 */ /* 0x000fe200078e0a03 */
[----:B01---5:R-:W-:Y:S01]  /*94c0*/  CS2R R8, SRZ ;  /* 0x0000000000087805 */ /* 0x023fe2000001ff00 */
[----:B------:R-:W-:Y:S01]  /*94d0*/  IMAD.MOV.U32 R6, RZ, RZ, 0x1 ;  /* 0x00000001ff067424 */ /* 0x000fe200078e00ff */
[----:B------:R-:W-:Y:S02]  /*94e0*/  CS2R R10, SRZ ;  /* 0x00000000000a7805 */ /* 0x000fe4000001ff00 */
[----:B------:R-:W-:-:S02]  /*94f0*/  ISETP.NE.AND P1, PT, R3, RZ, PT ;  /* 0x000000ff0300720c */ /* 0x000fc40003f25270 */
[----:B------:R-:W-:Y:S01]  /*9500*/  ISETP.NE.OR P0, PT, R3, RZ, !P0 ;  /* 0x000000ff0300720c */ /* 0x000fe20004705670 */
[----:B------:R-:W-:Y:S02]  /*9510*/  IMAD.MOV.U32 R3, RZ, RZ, RZ ;  /* 0x000000ffff037224 */ /* 0x000fe400078e00ff */
[----:B--2---:R-:W-:Y:S02]  /*9520*/  IMAD.SHL.U32 R15, R4, 0x80, RZ ;  /* 0x00000080040f7824 */ /* 0x004fe400078e00ff */
[----:B---3--:R-:W-:Y:S02]  /*9530*/  IMAD.SHL.U32 R16, R5, 0x80, RZ ;  /* 0x0000008005107824 */ /* 0x008fe400078e00ff */
[C---:B------:R-:W-:Y:S02]  /*9540*/  VIADD R33, R15.reuse, 0x8 ;  /* 0x000000080f217836 */ /* 0x040fe40000000000 */
[C---:B------:R-:W-:Y:S02]  /*9550*/  VIADD R34, R15.reuse, 0x10 ;  /* 0x000000100f227836 */ /* 0x040fe40000000000 */
[----:B------:R-:W-:-:S02]  /*9560*/  VIADD R35, R15, 0x18 ;  /* 0x000000180f237836 */ /* 0x000fc40000000000 */
[C---:B------:R-:W-:Y:S02]  /*9570*/  VIADD R36, R15.reuse, 0x20 ;  /* 0x000000200f247836 */ /* 0x040fe40000000000 */
[C---:B------:R-:W-:Y:S02]  /*9580*/  VIADD R37, R15.reuse, 0x28 ;  /* 0x000000280f257836 */ /* 0x040fe40000000000 */
[C---:B------:R-:W-:Y:S02]  /*9590*/  VIADD R38, R15.reuse, 0x30 ;  /* 0x000000300f267836 */ /* 0x040fe40000000000 */
        /* <DEDUP_REMOVED lines=23> */
[----:B------:R-:W-:-:S07]  /*9710*/  VIADD R62, R16, 0x78 ;  /* 0x00000078103e7836 */ /* 0x000fce0000000000 */
.L_x_276:
[----:B------:R-:W0:Y:S01]  /*9720*/  S2R R5, SR_CgaCtaId ;  /* 0x0000000000057919 */ /* 0x000e220000008800 */
[----:B------:R-:W-:-:S04]  /*9730*/  MOV R4, 0x400 ;  /* 0x0000040000047802 */ /* 0x000fc80000000f00 */
[----:B0-----:R-:W-:Y:S02]  /*9740*/  LEA R12, R5, R4, 0x18 ;  /* 0x00000004050c7211 */ /* 0x001fe400078ec0ff */
[----:B------:R-:W-:-:S03]  /*9750*/  SHF.L.U32 R4, R6, 0x1f, RZ ;  /* 0x0000001f06047819 */ /* 0x000fc600000006ff */
[----:B------:R-:W-:-:S07]  /*9760*/  IMAD R5, R3, 0x8, R12 ;  /* 0x0000000803057824 */ /* 0x000fce00078e020c */
.L_x_273:
[----:B0-----:R0:W1:Y:S02]  /*9770*/  SYNCS.PHASECHK.TRANS64.TRYWAIT P2, [R5+URZ+0x30018], R4 ;  /* 0x03001804050075a7 */ /* 0x001064000804017f */
[----:B-1----:R-:W-:Y:S05]  /*9780*/  @!P2 NANOSLEEP.SYNCS 0x989680 ;  /* 0x009896800000a95d */ /* 0x002fea0003900000 */
[----:B------:R-:W1:Y:S02]  /*9790*/  @!P2 SYNCS.PHASECHK.TRANS64 P2, [R5+URZ+0x30018], R4 ;  /* 0x030018040500a5a7 */ /* 0x000e64000804007f */
[----:B-1----:R-:W-:Y:S05]  /*97a0*/  @!P2 BRA `(.L_x_273) ;  /* 0xfffffffc00f0a947 */ /* 0x002fea000383ffff */
[----:B0-----:R-:W0:Y:S02]  /*97b0*/  @!P1 LDC R4, c[0x0][0x580] ;  /* 0x00016000ff049b82 */ /* 0x001e240000000800 */
[----:B0-----:R0:W-:Y:S02]  /*97c0*/  @!P1 SYNCS.ARRIVE.TRANS64 RZ, [R5+URZ+0x30000], R4 ;  /* 0x0300000405ff99a7 */ /* 0x0011e4000800003f */
[----:B0-----:R-:W-:-:S04]  /*97d0*/  PRMT R4, R63, 0x9910, RZ ;  /* 0x000099103f047816 */ /* 0x001fc800000000ff */
[----:B------:R-:W-:-:S13]  /*97e0*/  ISETP.NE.AND P2, PT, R4, 0x2, PT ;  /* 0x000000020400780c */ /* 0x000fda0003f45270 */
[----:B------:R-:W-:Y:S05]  /*97f0*/  @P2 BRA `(.L_x_274) ;  /* 0x0000000000042947 */ /* 0x000fea0003800000 */
[----:B------:R-:W-:Y:S01]  /*9800*/  BPT.TRAP 0x1 ;  /* 0x000000040000795c */ /* 0x000fe20000300000 */
.L_x_274:
[----:B------:R-:W-:Y:S05]  /*9810*/  @P0 BRA `(.L_x_275) ;  /* 0x0000000000040947 */ /* 0x000fea0003800000 */
[----:B------:R-:W-:Y:S01]  /*9820*/  BPT.TRAP 0x1 ;  /* 0x000000040000795c */ /* 0x000fe20000300000 */
.L_x_275:
[----:B------:R-:W-:Y:S01]  /*9830*/  ULDC UR15, c[0x0][0x380] ;  /* 0x0000e000000f7ab9 */ /* 0x000fe20000000800 */
[----:B------:R-:W-:Y:S01]  /*9840*/  R2UR UR53, R34 ;  /* 0x00000000223572ca */ /* 0x000fe200000e0000 */
[----:B------:R-:W-:Y:S01]  /*9850*/  UISETP.NE.AND UP0, UPT, UR15, 0x1, UPT ;  /* 0x000000010f00788c */ /* 0x000fe2000bf05270 */
[----:B------:R-:W-:Y:S01]  /*9860*/  R2UR UR51, R33 ;  /* 0x00000000213372ca */ /* 0x000fe200000e0000 */
[----:B------:R-:W-:Y:S01]  /*9870*/  ULDC UR31, c[0x0][0x38c] ;  /* 0x0000e300001f7ab9 */ /* 0x000fe20000000800 */
[----:B------:R-:W-:Y:S01]  /*9880*/  R2UR UR50, R15 ;  /* 0x000000000f3272ca */ /* 0x000fe200000e0000 */
[----:B------:R-:W-:Y:S01]  /*9890*/  UISETP.NE.AND UP1, UPT, UR31, 0x1, UPT ;  /* 0x000000011f00788c */ /* 0x000fe2000bf25270 */
[----:B------:R-:W-:Y:S01]  /*98a0*/  R2UR UR55, R37 ;  /* 0x00000000253772ca */ /* 0x000fe200000e0000 */
[----:B------:R-:W0:Y:S01]  /*98b0*/  LDC R14, c[0x0][0x400] ;  /* 0x00010000ff0e7b82 */ /* 0x000e220000000800 */
[----:B------:R-:W-:Y:S01]  /*98c0*/  R2UR UR58, R36 ;  /* 0x00000000243a72ca */ /* 0x000fe200000e0000 */
[----:B------:R-:W-:Y:S01]  /*98d0*/  ULDC.64 UR42, c[0x0][0x3c8] ;  /* 0x0000f200002a7ab9 */ /* 0x000fe20000000a00 */
[----:B------:R-:W-:Y:S01]  /*98e0*/  R2UR UR52, R35 ;  /* 0x00000000233472ca */ /* 0x000fe200000e0000 */
[----:B------:R-:W-:Y:S01]  /*98f0*/  ULDC UR25, c[0x0][0x3ec] ;  /* 0x0000fb0000197ab9 */ /* 0x000fe20000000800 */
[----:B------:R-:W-:Y:S01]  /*9900*/  @UP0 ULDC UR16, c[0x0][0x384] ;  /* 0x0000e10000100ab9 */ /* 0x000fe20000000800 */
[----:B------:R-:W-:Y:S01]  /*9910*/  @UP0 ULDC UR12, c[0x0][0x384] ;  /* 0x0000e100000c0ab9 */ /* 0x000fe20000000800 */
[----:B------:R-:W-:Y:S01]  /*9920*/  UIMAD.WIDE.U32 UR16, UR53, UR16, URZ ;  /* 0x00000010351072a5 */ /* 0x000fe2000f8e003f */
[----:B------:R-:W-:Y:S01]  /*9930*/  R2UR UR54, R38 ;  /* 0x00000000263672ca */ /* 0x000fe200000e0000 */
[----:B------:R-:W-:Y:S01]  /*9940*/  @UP0 ULDC UR10, c[0x0][0x384] ;  /* 0x0000e100000a0ab9 */ /* 0x000fe20000000800 */
[----:B------:R-:W-:Y:S01]  /*9950*/  UIMAD.WIDE.U32 UR12, UR51, UR12, URZ ;  /* 0x0000000c330c72a5 */ /* 0x000fe2000f8e003f */
[----:B------:R-:W-:Y:S01]  /*9960*/  R2UR UR59, R39 ;  /* 0x00000000273b72ca */ /* 0x000fe200000e0000 */
[----:B------:R-:W-:Y:S01]  /*9970*/  @UP0 ULDC UR21, c[0x0][0x388] ;  /* 0x0000e20000150ab9 */ /* 0x000fe20000000800 */
[----:B------:R-:W-:Y:S01]  /*9980*/  UMOV UR26, UR53 ;  /* 0x00000035001a7c82 */ /* 0x000fe20008000000 */
[----:B------:R-:W-:Y:S01]  /*9990*/  @UP0 ULDC UR18, c[0x0][0x388] ;  /* 0x0000e20000120ab9 */ /* 0x000fe20000000800 */
[----:B------:R-:W-:Y:S01]  /*99a0*/  UIMAD.WIDE.U32 UR10, UR50, UR10, URZ ;  /* 0x0000000a320a72a5 */ /* 0x000fe2000f8e003f */
[----:B------:R-:W-:Y:S01]  /*99b0*/  R2UR UR61, R40 ;  /* 0x00000000283d72ca */ /* 0x000fe200000e0000 */
[----:B------:R-:W-:Y:S01]  /*99c0*/  UMOV UR19, UR51 ;  /* 0x0000003300137c82 */ /* 0x000fe20008000000 */
[----:B------:R-:W-:Y:S01]  /*99d0*/  @UP0 USHF.R.U32.HI UR26, URZ, UR21, UR17 ;  /* 0x000000153f1a0299 */ /* 0x000fe20008011611 */
[----:B------:R-:W-:Y:S01]  /*99e0*/  R2UR UR39, R33 ;  /* 0x00000000212772ca */ /* 0x000fe200000e0000 */
[----:B------:R-:W-:Y:S01]  /*99f0*/  @UP0 ULDC UR14, c[0x0][0x388] ;  /* 0x0000e200000e0ab9 */ /* 0x000fe20000000800 */
[----:B------:R-:W-:Y:S01]  /*9a00*/  @UP0 USHF.R.U32.HI UR19, URZ, UR18, UR13 ;  /* 0x000000123f130299 */ /* 0x000fe2000801160d */
[----:B------:R-:W-:Y:S01]  /*9a10*/  R2UR UR44, R15 ;  /* 0x000000000f2c72ca */ /* 0x000fe200000e0000 */
[----:B------:R-:W-:Y:S01]  /*9a20*/  UMOV UR20, UR50 ;  /* 0x0000003200147c82 */ /* 0x000fe20008000000 */
[----:B------:R-:W-:Y:S01]  /*9a30*/  @UP1 ULDC.64 UR4, c[0x0][0x390] ;  /* 0x0000e40000041ab9 */ /* 0x000fe20000000a00 */
[----:B------:R-:W-:Y:S01]  /*9a40*/  @UP1 ULDC.64 UR6, c[0x0][0x390] ;  /* 0x0000e40000061ab9 */ /* 0x000fe20000000a00 */
[----:B------:R-:W-:Y:S01]  /*9a50*/  @UP0 USHF.R.U32.HI UR20, URZ, UR14, UR11 ;  /* 0x0000000e3f140299 */ /* 0x000fe2000801160b */
[----:B------:R-:W-:Y:S01]  /*9a60*/  MOV R17, UR51 ;  /* 0x0000003300117c02 */ /* 0x000fe20008000f00 */
[----:B------:R-:W-:Y:S01]  /*9a70*/  UIMAD.WIDE.U32 UR22, UR26, UR4, URZ ;  /* 0x000000041a1672a5 */ /* 0x000fe2000f8e003f */
[----:B------:R-:W-:Y:S01]  /*9a80*/  MOV R18, UR50 ;  /* 0x0000003200127c02 */ /* 0x000fe20008000f00 */
[----:B------:R-:W-:Y:S01]  /*9a90*/  @UP1 ULDC.64 UR8, c[0x0][0x390] ;  /* 0x0000e40000081ab9 */ /* 0x000fe20000000a00 */
[----:B------:R-:W-:Y:S01]  /*9aa0*/  UIMAD.WIDE.U32 UR12, UR19, UR6, URZ ;  /* 0x00000006130c72a5 */ /* 0x000fe2000f8e003f */
[----:B------:R-:W-:Y:S01]  /*9ab0*/  R2UR UR60, R41 ;  /* 0x00000000293c72ca */ /* 0x000fe200000e0000 */
[----:B------:R-:W-:Y:S01]  /*9ac0*/  UIMAD.WIDE.U32 UR10, UR20, UR8, URZ ;  /* 0x00000008140a72a5 */ /* 0x000fe2000f8e003f */
[----:B------:R-:W-:Y:S01]  /*9ad0*/  R2UR UR48, R42 ;  /* 0x000000002a3072ca */ /* 0x000fe200000e0000 */
[----:B------:R-:W-:Y:S01]  /*9ae0*/  UMOV UR30, UR26 ;  /* 0x0000001a001e7c82 */ /* 0x000fe20008000000 */
[----:B------:R-:W-:Y:S01]  /*9af0*/  @UP0 ULDC UR22, c[0x0][0x384] ;  /* 0x0000e10000160ab9 */ /* 0x000fe20000000800 */
[----:B------:R-:W-:Y:S01]  /*9b00*/  UMOV UR17, UR19 ;  /* 0x0000001300117c82 */ /* 0x000fe20008000000 */
[----:B------:R-:W-:Y:S01]  /*9b10*/  @UP1 USHF.R.U32.HI UR30, URZ, UR5, UR23 ;  /* 0x000000053f1e1299 */ /* 0x000fe20008011617 */
[----:B------:R-:W-:Y:S01]  /*9b20*/  ISETP.GT.AND P6, PT, R7, 0x1, PT ;  /* 0x000000010700780c */ /* 0x000fe20003fc4270 */
[----:B------:R-:W-:Y:S01]  /*9b30*/  @UP0 ULDC UR12, c[0x0][0x384] ;  /* 0x0000e100000c0ab9 */ /* 0x000fe20000000800 */
[----:B------:R-:W-:-:S02]  /*9b40*/  @UP1 USHF.R.U32.HI UR17, URZ, UR7, UR13 ;  /* 0x000000073f111299 */ /* 0x000fc4000801160d */
[----:B------:R-:W-:Y:S01]  /*9b50*/  UIMAD.WIDE.U32 UR22, UR55, UR22, URZ ;  /* 0x00000016371672a5 */ /* 0x000fe2000f8e003f */
[----:B------:R-:W-:Y:S01]  /*9b60*/  UMOV UR18, UR20 ;  /* 0x0000001400127c82 */ /* 0x000fe20008000000 */
[----:B------:R-:W-:Y:S01]  /*9b70*/  @UP0 ULDC UR10, c[0x0][0x384] ;  /* 0x0000e100000a0ab9 */ /* 0x000fe20000000800 */
[----:B------:R-:W-:Y:S02]  /*9b80*/  UIMAD.WIDE.U32 UR12, UR58, UR12, URZ ;  /* 0x0000000c3a0c72a5 */ /* 0x000fe4000f8e003f */
[----:B------:R-:W-:Y:S01]  /*9b90*/  @UP1 USHF.R.U32.HI UR18, URZ, UR9, UR11 ;  /* 0x000000093f121299 */ /* 0x000fe2000801160b */
[----:B------:R-:W-:Y:S01]  /*9ba0*/  @UP0 ULDC UR21, c[0x0][0x388] ;  /* 0x0000e20000150ab9 */ /* 0x000fe20000000800 */
[----:B------:R-:W-:Y:S01]  /*9bb0*/  UMOV UR34, UR55 ;  /* 0x0000003700227c82 */ /* 0x000fe20008000000 */
[----:B------:R-:W-:Y:S01]  /*9bc0*/  @UP0 ULDC UR16, c[0x0][0x388] ;  /* 0x0000e20000100ab9 */ /* 0x000fe20000000800 */
[----:B------:R-:W-:Y:S01]  /*9bd0*/  UIMAD.WIDE.U32 UR10, UR52, UR10, URZ ;  /* 0x0000000a340a72a5 */ /* 0x000fe2000f8e003f */
[----:B------:R-:W-:Y:S01]  /*9be0*/  UMOV UR41, UR58 ;  /* 0x0000003a00297c82 */ /* 0x000fe20008000000 */
[----:B------:R-:W-:Y:S01]  /*9bf0*/  @UP0 USHF.R.U32.HI UR34, URZ, UR21, UR23 ;  /* 0x000000153f220299 */ /* 0x000fe20008011617 */
[----:B------:R-:W-:Y:S01]  /*9c00*/  @UP0 ULDC UR14, c[0x0][0x388] ;  /* 0x0000e200000e0ab9 */ /* 0x000fe20000000800 */
[----:B------:R-:W-:Y:S01]  /*9c10*/  @UP0 USHF.R.U32.HI UR41, URZ, UR16, UR13 ;  /* 0x000000103f290299 */ /* 0x000fe2000801160d */
[----:B------:R-:W-:Y:S01]  /*9c20*/  UMOV UR27, UR52 ;  /* 0x00000034001b7c82 */ /* 0x000fe20008000000 */
[----:B------:R-:W-:Y:S01]  /*9c30*/  @UP1 ULDC.64 UR4, c[0x0][0x390] ;  /* 0x0000e40000041ab9 */ /* 0x000fe20000000a00 */
[----:B------:R-:W-:Y:S01]  /*9c40*/  @UP1 ULDC.64 UR6, c[0x0][0x390] ;  /* 0x0000e40000061ab9 */ /* 0x000fe20000000a00 */
[----:B------:R-:W-:-:S02]  /*9c50*/  @UP0 USHF.R.U32.HI UR27, URZ, UR14, UR11 ;  /* 0x0000000e3f1b0299 */ /* 0x000fc4000801160b */
[----:B------:R-:W-:Y:S02]  /*9c60*/  UIMAD.WIDE.U32 UR10, UR34, UR4, URZ ;  /* 0x00000004220a72a5 */ /* 0x000fe4000f8e003f */
[----:B------:R-:W-:Y:S02]  /*9c70*/  UIMAD.WIDE.U32 UR12, UR41, UR6, URZ ;  /* 0x00000006290c72a5 */ /* 0x000fe4000f8e003f */
[----:B------:R-:W-:Y:S01]  /*9c80*/  UMOV UR28, UR41 ;  /* 0x00000029001c7c82 */ /* 0x000fe20008000000 */
[----:B------:R-:W-:Y:S01]  /*9c90*/  UMOV UR33, UR34 ;  /* 0x0000002200217c82 */ /* 0x000fe20008000000 */
[----:B------:R-:W-:Y:S01]  /*9ca0*/  @UP0 ULDC UR6, c[0x0][0x384] ;  /* 0x0000e10000060ab9 */ /* 0x000fe20000000800 */
[----:B------:R-:W-:Y:S01]  /*9cb0*/  @UP0 ULDC UR4, c[0x0][0x384] ;  /* 0x0000e10000040ab9 */ /* 0x000fe20000000800 */
[----:B------:R-:W-:Y:S01]  /*9cc0*/  @UP1 ULDC.64 UR8, c[0x0][0x390] ;  /* 0x0000e40000081ab9 */ /* 0x000fe20000000a00 */
[----:B------:R-:W-:Y:S02]  /*9cd0*/  @UP1 USHF.R.U32.HI UR28, URZ, UR7, UR13 ;  /* 0x000000073f1c1299 */ /* 0x000fe4000801160d */
[----:B------:R-:W-:-:S02]  /*9ce0*/  @UP1 USHF.R.U32.HI UR33, URZ, UR5, UR11 ;  /* 0x000000053f211299 */ /* 0x000fc4000801160b */
[----:B------:R-:W-:Y:S02]  /*9cf0*/  UIMAD.WIDE.U32 UR6, UR54, UR6, URZ ;  /* 0x00000006360672a5 */ /* 0x000fe4000f8e003f */
[----:B------:R-:W-:Y:S02]  /*9d00*/  UIMAD.WIDE.U32 UR4, UR59, UR4, URZ ;  /* 0x000000043b0472a5 */ /* 0x000fe4000f8e003f */
[----:B------:R-:W-:Y:S01]  /*9d10*/  UIMAD.WIDE.U32 UR22, UR27, UR8, URZ ;  /* 0x000000081b1672a5 */ /* 0x000fe2000f8e003f */
[----:B------:R-:W-:Y:S01]  /*9d20*/  @UP0 ULDC UR10, c[0x0][0x384] ;  /* 0x0000e100000a0ab9 */ /* 0x000fe20000000800 */
[----:B------:R-:W-:Y:S01]  /*9d30*/  @UP0 ULDC UR14, c[0x0][0x388] ;  /* 0x0000e200000e0ab9 */ /* 0x000fe20000000800 */
[----:B------:R-:W-:Y:S01]  /*9d40*/  @UP0 ULDC UR16, c[0x0][0x388] ;  /* 0x0000e20000100ab9 */ /* 0x000fe20000000800 */
[----:B------:R-:W-:Y:S01]  /*9d50*/  UMOV UR35, UR54 ;  /* 0x0000003600237c82 */ /* 0x000fe20008000000 */
[----:B------:R-:W-:Y:S01]  /*9d60*/  UMOV UR37, UR59 ;  /* 0x0000003b00257c82 */ /* 0x000fe20008000000 */
[----:B------:R-:W-:Y:S01]  /*9d70*/  UIMAD.WIDE.U32 UR10, UR61, UR10, URZ ;  /* 0x0000000a3d0a72a5 */ /* 0x000fe2000f8e003f */
[----:B------:R-:W-:Y:S01]  /*9d80*/  UMOV UR29, UR27 ;  /* 0x0000001b001d7c82 */ /* 0x000fe20008000000 */
[----:B------:R-:W-:-:S02]  /*9d90*/  @UP0 USHF.R.U32.HI UR35, URZ, UR14, UR7 ;  /* 0x0000000e3f230299 */ /* 0x000fc40008011607 */
[----:B------:R-:W-:Y:S02]  /*9da0*/  @UP0 USHF.R.U32.HI UR37, URZ, UR16, UR5 ;  /* 0x000000103f250299 */ /* 0x000fe40008011605 */
[----:B------:R-:W-:Y:S01]  /*9db0*/  @UP1 USHF.R.U32.HI UR29, URZ, UR9, UR23 ;  /* 0x000000093f1d1299 */ /* 0x000fe20008011617 */
[----:B------:R-:W-:Y:S01]  /*9dc0*/  @UP0 ULDC UR21, c[0x0][0x388] ;  /* 0x0000e20000150ab9 */ /* 0x000fe20000000800 */
[----:B------:R-:W-:Y:S01]  /*9dd0*/  UMOV UR40, UR61 ;  /* 0x0000003d00287c82 */ /* 0x000fe20008000000 */
[----:B------:R-:W-:Y:S01]  /*9de0*/  @UP1 ULDC.64 UR12, c[0x0][0x390] ;  /* 0x0000e400000c1ab9 */ /* 0x000fe20000000a00 */
[----:B------:R-:W-:Y:S01]  /*9df0*/  @UP1 ULDC.64 UR8, c[0x0][0x390] ;  /* 0x0000e40000081ab9 */ /* 0x000fe20000000a00 */
[----:B------:R-:W-:Y:S02]  /*9e00*/  @UP0 USHF.R.U32.HI UR40, URZ, UR21, UR11 ;  /* 0x000000153f280299 */ /* 0x000fe4000801160b */
[----:B------:R-:W-:Y:S01]  /*9e10*/  UIMAD.WIDE.U32 UR22, UR35, UR12, URZ ;  /* 0x0000000c231672a5 */ /* 0x000fe2000f8e003f */
[----:B------:R-:W-:Y:S01]  /*9e20*/  R2UR UR12, R12 ;  /* 0x000000000c0c72ca */ /* 0x000fe200000e0000 */
[----:B------:R-:W-:Y:S01]  /*9e30*/  UIMAD.WIDE.U32 UR10, UR37, UR8, URZ ;  /* 0x00000008250a72a5 */ /* 0x000fe2000f8e003f */
[----:B------:R-:W-:Y:S01]  /*9e40*/  R2UR UR8, R5 ;  /* 0x00000000050872ca */ /* 0x000fe200000e0000 */
[----:B------:R-:W0:Y:S01]  /*9e50*/  LDC.64 R12, c[0x0][0x3d0] ;  /* 0x0000f400ff0c7b82 */ /* 0x000e220000000a00 */
[----:B------:R-:W-:Y:S01]  /*9e60*/  UMOV UR36, UR37 ;  /* 0x0000002500247c82 */ /* 0x000fe20008000000 */
[----:B------:R-:W-:Y:S01]  /*9e70*/  UMOV UR32, UR35 ;  /* 0x0000002300207c82 */ /* 0x000fe20008000000 */
[----:B------:R-:W-:-:S02]  /*9e80*/  @UP1 USHF.R.U32.HI UR36, URZ, UR9, UR11 ;  /* 0x000000093f241299 */ /* 0x000fc4000801160b */
[----:B------:R-:W-:Y:S01]  /*9e90*/  @UP1 USHF.R.U32.HI UR32, URZ, UR13, UR23 ;  /* 0x0000000d3f201299 */ /* 0x000fe20008011617 */
[C---:B------:R-:W-:Y:S01]  /*9ea0*/  R2UR UR11, R3.reuse ;  /* 0x00000000030b72ca */ /* 0x040fe200000e0000 */
[----:B------:R-:W-:Y:S01]  /*9eb0*/  UMOV UR14, UR18 ;  /* 0x00000012000e7c82 */ /* 0x000fe20008000000 */
[----:B------:R-:W1:Y:S01]  /*9ec0*/  LDC.64 R4, c[0x0][0x3f8] ;  /* 0x0000fe00ff047b82 */ /* 0x000e620000000a00 */
[----:B------:R-:W-:Y:S01]  /*9ed0*/  ULDC UR23, c[0x0][0x398] ;  /* 0x0000e60000177ab9 */ /* 0x000fe20000000800 */
[C---:B------:R-:W-:Y:S01]  /*9ee0*/  R2UR UR10, R10.reuse ;  /* 0x000000000a0a72ca */ /* 0x040fe200000e0000 */
[----:B------:R-:W-:Y:S01]  /*9ef0*/  UISETP.NE.AND UP2, UPT, UR23, 0x1, UPT ;  /* 0x000000011700788c */ /* 0x000fe2000bf45270 */
[----:B------:R-:W-:Y:S01]  /*9f00*/  VIADD R10, R10, 0x1 ;  /* 0x000000010a0a7836 */ /* 0x000fe20000000000 */
[----:B------:R-:W-:Y:S01]  /*9f10*/  UIADD3 UR9, UR8, 0x30000, URZ ;  /* 0x0003000008097890 */ /* 0x000fe2000fffe03f */
[----:B------:R-:W-:Y:S01]  /*9f20*/  VIADD R3, R3, 0x1 ;  /* 0x0000000103037836 */ /* 0x000fe20000000000 */
[----:B------:R-:W-:Y:S01]  /*9f30*/  @UP1 ULDC.64 UR6, c[0x0][0x390] ;  /* 0x0000e40000061ab9 */ /* 0x000fe20000000a00 */
[----:B------:R-:W-:Y:S01]  /*9f40*/  ULDC.64 UR50, c[0x0][0x198] ;  /* 0x0000660000327ab9 */ /* 0x000fe20000000a00 */
[----:B------:R-:W-:-:S02]  /*9f50*/  UIMAD.WIDE.U32 UR4, UR40, UR6, URZ ;  /* 0x00000006280472a5 */ /* 0x000fc4000f8e003f */
[----:B------:R-:W-:Y:S01]  /*9f60*/  ULEA UR8, UR11, UR12, 0xf ;  /* 0x0000000c0b087291 */ /* 0x000fe2000f8e783f */
[C---:B------:R-:W-:Y:S01]  /*9f70*/  ISETP.NE.AND P5, PT, R3.reuse, 0x3, PT ;  /* 0x000000030300780c */ /* 0x040fe20003fa5270 */
[----:B------:R-:W-:Y:S01]  /*9f80*/  UIADD3 UR11, -UR20, URZ, URZ ;  /* 0x0000003f140b7290 */ /* 0x000fe2000fffe13f */
[----:B------:R-:W-:Y:S01]  /*9f90*/  @UP2 ULDC UR12, c[0x0][0x39c] ;  /* 0x0000e700000c2ab9 */ /* 0x000fe20000000800 */
[----:B0-----:R-:W-:Y:S01]  /*9fa0*/  IMAD R13, R8, R13, R14 ;  /* 0x0000000d080d7224 */ /* 0x001fe200078e020e */
[----:B------:R-:W-:Y:S01]  /*9fb0*/  UIMAD.WIDE.U32 UR12, UR18, UR12, URZ ;  /* 0x0000000c120c72a5 */ /* 0x000fe2000f8e003f */
[----:B------:R-:W-:Y:S01]  /*9fc0*/  SEL R3, R3, RZ, P5 ;  /* 0x000000ff03037207 */ /* 0x000fe20002800000 */
[----:B------:R-:W-:Y:S01]  /*9fd0*/  @UP2 ULDC UR24, c[0x0][0x3a0] ;  /* 0x0000e80000182ab9 */ /* 0x000fe20000000800 */
[----:B------:R-:W-:Y:S01]  /*9fe0*/  @UP2 ULDC UR22, c[0x0][0x39c] ;  /* 0x0000e70000162ab9 */ /* 0x000fe20000000800 */
[----:B------:R-:W-:Y:S02]  /*9ff0*/  @UP2 USHF.R.U32.HI UR14, URZ, UR24, UR13 ;  /* 0x000000183f0e2299 */ /* 0x000fe4000801160d */
[----:B------:R-:W-:Y:S01]  /*a000*/  UIADD3 UR24, -UR19, URZ, URZ ;  /* 0x0000003f13187290 */ /* 0x000fe2000fffe13f */
[----:B-1----:R-:W-:Y:S01]  /*a010*/  IMAD R5, R9, R12, R5 ;  /* 0x0000000c09057224 */ /* 0x002fe200078e0205 */
[----:B------:R-:W-:Y:S01]  /*a020*/  UIMAD.WIDE.U32 UR12, UR17, UR22, URZ ;  /* 0x00000016110c72a5 */ /* 0x000fe2000f8e003f */
[----:B------:R-:W-:Y:S01]  /*a030*/  IMAD R4, R11, UR43, R4 ;  /* 0x0000002b0b047c24 */ /* 0x000fe2000f8e0204 */
[----:B------:R-:W-:Y:S01]  /*a040*/  @UP2 ULDC UR21, c[0x0][0x3a0] ;  /* 0x0000e80000152ab9 */ /* 0x000fe20000000800 */
[----:B------:R-:W-:-:S02]  /*a050*/  UIMAD UR24, UR15, UR24, UR39 ;  /* 0x000000180f1872a4 */ /* 0x000fc4000f8e0227 */
[----:B------:R-:W-:Y:S01]  /*a060*/  IMAD.U32 R4, R5, 0x20, R4 ;  /* 0x0000002005047824 */ /* 0x000fe200078e0004 */
[----:B------:R-:W-:Y:S01]  /*a070*/  UMOV UR22, UR17 ;  /* 0x0000001100167c82 */ /* 0x000fe20008000000 */
[----:B------:R-:W-:Y:S02]  /*a080*/  @UP2 USHF.R.U32.HI UR22, URZ, UR21, UR13 ;  /* 0x000000153f162299 */ /* 0x000fe4000801160d */
[----:B------:R-:W-:Y:S01]  /*a090*/  IMAD.U32 R4, R13, 0x400, R4 ;  /* 0x000004000d047824 */ /* 0x000fe200078e0004 */
[----:B------:R-:W-:Y:S02]  /*a0a0*/  UIADD3 UR21, -UR14, URZ, URZ ;  /* 0x0000003f0e157290 */ /* 0x000fe4000fffe13f */
[----:B------:R-:W-:Y:S02]  /*a0b0*/  UIADD3 UR13, -UR18, URZ, URZ ;  /* 0x0000003f120d7290 */ /* 0x000fe4000fffe13f */
[----:B------:R-:W-:Y:S01]  /*a0c0*/  R2UR UR39, R4 ;  /* 0x00000000042772ca */ /* 0x000fe200000e0000 */
[----:B------:R-:W-:Y:S01]  /*a0d0*/  UIMAD UR21, UR23, UR21, UR18 ;  /* 0x00000015171572a4 */ /* 0x000fe2000f8e0212 */
[----:B------:R-:W-:Y:S01]  /*a0e0*/  MOV R4, UR31 ;  /* 0x0000001f00047c02 */ /* 0x000fe20008000f00 */
[----:B------:R-:W-:-:S02]  /*a0f0*/  UIADD3 UR12, -UR17, URZ, URZ ;  /* 0x0000003f110c7290 */ /* 0x000fc4000fffe13f */
[----:B------:R-:W-:Y:S01]  /*a100*/  UIADD3 UR18, -UR22, URZ, URZ ;  /* 0x0000003f16127290 */ /* 0x000fe2000fffe13f */
[----:B------:R-:W-:Y:S01]  /*a110*/  UMOV UR38, UR40 ;  /* 0x0000002800267c82 */ /* 0x000fe20008000000 */
[----:B------:R-:W-:Y:S02]  /*a120*/  UIMAD UR13, UR31, UR13, UR20 ;  /* 0x0000000d1f0d72a4 */ /* 0x000fe4000f8e0214 */
[----:B------:R-:W-:Y:S02]  /*a130*/  @UP1 USHF.R.U32.HI UR38, URZ, UR7, UR5 ;  /* 0x000000073f261299 */ /* 0x000fe40008011605 */
[----:B------:R-:W-:Y:S01]  /*a140*/  UIADD3 UR56, UP3, UR50, 0xf0, URZ ;  /* 0x000000f032387890 */ /* 0x000fe2000ff7e03f */
[----:B------:R-:W-:Y:S01]  /*a150*/  R2UR UR50, R18 ;  /* 0x00000000123272ca */ /* 0x000fe200000e0000 */
[----:B------:R-:W-:Y:S01]  /*a160*/  UIMAD UR11, UR15, UR11, UR44 ;  /* 0x0000000b0f0b72a4 */ /* 0x000fe2000f8e022c */
[----:B------:R-:W-:Y:S01]  /*a170*/  ULDC.64 UR6, c[0x0][0x3f0] ;  /* 0x0000fc0000067ab9 */ /* 0x000fe20000000a00 */
[----:B------:R-:W-:Y:S01]  /*a180*/  ULDC.64 UR4, c[0x0][0x3c0] ;  /* 0x0000f00000047ab9 */ /* 0x000fe20000000a00 */
[----:B------:R-:W-:-:S02]  /*a190*/  UIMAD UR20, UR31, UR12, UR19 ;  /* 0x0000000c1f1472a4 */ /* 0x000fc4000f8e0213 */
[----:B------:R-:W-:Y:S02]  /*a1a0*/  UIMAD UR18, UR23, UR18, UR17 ;  /* 0x00000012171272a4 */ /* 0x000fe4000f8e0211 */
[----:B------:R-:W-:Y:S02]  /*a1b0*/  UIMAD UR12, UR13, UR5, UR6 ;  /* 0x000000050d0c72a4 */ /* 0x000fe4000f8e0206 */
[----:B------:R-:W-:Y:S02]  /*a1c0*/  USHF.L.U32 UR10, UR10, 0x6, URZ ;  /* 0x000000060a0a7899 */ /* 0x000fe4000800063f */
[----:B------:R-:W-:Y:S01]  /*a1d0*/  UIADD3.X UR57, URZ, UR51, URZ, UP3, !UPT ;  /* 0x000000333f397290 */ /* 0x000fe20009ffe43f */
[----:B------:R-:W-:Y:S01]  /*a1e0*/  R2UR UR51, R17 ;  /* 0x00000000113372ca */ /* 0x000fe200000e0000 */
[----:B------:R-:W-:Y:S02]  /*a1f0*/  UIMAD UR11, UR11, UR4, UR25 ;  /* 0x000000040b0b72a4 */ /* 0x000fe4000f8e0219 */
[----:B------:R-:W-:-:S02]  /*a200*/  UIMAD UR13, UR21, UR42, UR7 ;  /* 0x0000002a150d72a4 */ /* 0x000fc4000f8e0207 */
[----:B------:R-:W-:Y:S02]  /*a210*/  UPRMT UR39, UR39, 0x5410, URZ ;  /* 0x0000541027277896 */ /* 0x000fe4000800003f */
[----:B------:R-:W-:Y:S02]  /*a220*/  UIADD3 UR16, UR8, 0x800, URZ ;  /* 0x0000080008107890 */ /* 0x000fe4000fffe03f */
[----:B------:R-:W-:Y:S02]  /*a230*/  UIMAD UR19, UR24, UR4, UR25 ;  /* 0x00000004181372a4 */ /* 0x000fe4000f8e0219 */
[----:B------:R-:W-:Y:S02]  /*a240*/  UIMAD UR20, UR20, UR5, UR6 ;  /* 0x00000005141472a4 */ /* 0x000fe4000f8e0206 */
[----:B------:R-:W-:Y:S01]  /*a250*/  UIMAD UR21, UR18, UR42, UR7 ;  /* 0x0000002a121572a4 */ /* 0x000fe2000f8e0207 */
[----:B------:R0:W-:Y:S01]  /*a260*/  UTMALDG.5D.IM2COL [UR8], [UR56], UR39 ;  /* 0x00000008380073b4 */ /* 0x0001e20008060027 */
[----:B------:R-:W-:Y:S01]  /*a270*/  UMOV UR17, UR9 ;  /* 0x0000000900117c82 */ /* 0x000fe20008000000 */
[----:B------:R-:W-:Y:S01]  /*a280*/  UMOV UR18, UR10 ;  /* 0x0000000a00127c82 */ /* 0x000fe20008000000 */
[----:B------:R-:W-:Y:S01]  /*a290*/  @UP0 ULDC UR24, c[0x0][0x384] ;  /* 0x0000e10000180ab9 */ /* 0x000fe20000000800 */
[----:B------:R-:W-:Y:S01]  /*a2a0*/  @UP2 ULDC UR44, c[0x0][0x39c] ;  /* 0x0000e700002c2ab9 */ /* 0x000fe20000000800 */
[----:B------:R-:W-:Y:S01]  /*a2b0*/  @UP0 ULDC UR45, c[0x0][0x384] ;  /* 0x0000e100002d0ab9 */ /* 0x000fe20000000800 */
[----:B------:R-:W-:Y:S01]  /*a2c0*/  @UP2 ULDC UR43, c[0x0][0x3a0] ;  /* 0x0000e800002b2ab9 */ /* 0x000fe20000000800 */
[----:B------:R-:W-:Y:S01]  /*a2d0*/  UMOV UR46, UR60 ;  /* 0x0000003c002e7c82 */ /* 0x000fe20008000000 */
[----:B------:R1:W-:Y:S01]  /*a2e0*/  UTMALDG.5D.IM2COL [UR16], [UR56], UR39 ;  /* 0x00000010380073b4 */ /* 0x0003e20008060027 */
[----:B------:R-:W-:Y:S01]  /*a2f0*/  UMOV UR47, UR48 ;  /* 0x00000030002f7c82 */ /* 0x000fe20008000000 */
[----:B0-----:R-:W-:Y:S01]  /*a300*/  UIMAD.WIDE.U32 UR12, UR60, UR24, URZ ;  /* 0x000000183c0c72a5 */ /* 0x001fe2000f8e003f */
[----:B------:R-:W-:Y:S01]  /*a310*/  @UP0 ULDC UR14, c[0x0][0x388] ;  /* 0x0000e200000e0ab9 */ /* 0x000fe20000000800 */
[----:B------:R-:W-:Y:S01]  /*a320*/  @UP0 ULDC UR11, c[0x0][0x388] ;  /* 0x0000e200000b0ab9 */ /* 0x000fe20000000800 */
[----:B------:R-:W-:Y:S01]  /*a330*/  @UP1 ULDC.64 UR24, c[0x0][0x390] ;  /* 0x0000e40000181ab9 */ /* 0x000fe20000000a00 */
[----:B-1----:R-:W-:Y:S01]  /*a340*/  R2UR UR20, R34 ;  /* 0x00000000221472ca */ /* 0x002fe200000e0000 */
[----:B------:R-:W-:-:S02]  /*a350*/  UIMAD.WIDE.U32 UR18, UR30, UR44, URZ ;  /* 0x0000002c1e1272a5 */ /* 0x000fc4000f8e003f */
[----:B------:R-:W-:Y:S01]  /*a360*/  UIMAD.WIDE.U32 UR16, UR48, UR45, URZ ;  /* 0x0000002d301072a5 */ /* 0x000fe2000f8e003f */
[----:B------:R-:W-:Y:S01]  /*a370*/  UMOV UR22, UR30 ;  /* 0x0000001e00167c82 */ /* 0x000fe20008000000 */
[----:B------:R-:W-:Y:S01]  /*a380*/  @UP2 USHF.R.U32.HI UR22, URZ, UR43, UR19 ;  /* 0x0000002b3f162299 */ /* 0x000fe20008011613 */
[----:B------:R-:W-:Y:S01]  /*a390*/  @UP0 UMOV UR45, UR13 ;  /* 0x0000000d002d0c82 */ /* 0x000fe20008000000 */
[----:B------:R-:W-:Y:S02]  /*a3a0*/  @UP0 USHF.R.U32.HI UR47, URZ, UR11, UR17 ;  /* 0x0000000b3f2f0299 */ /* 0x000fe40008011611 */
[----:B------:R-:W-:Y:S02]  /*a3b0*/  @UP0 USHF.R.U32.HI UR46, URZ, UR14, UR45 ;  /* 0x0000000e3f2e0299 */ /* 0x000fe4000801162d */
[----:B------:R-:W-:Y:S02]  /*a3c0*/  UIADD3 UR11, -UR26, URZ, URZ ;  /* 0x0000003f1a0b7290 */ /* 0x000fe4000fffe13f */
[----:B------:R-:W-:-:S02]  /*a3d0*/  UIADD3 UR14, -UR30, URZ, URZ ;  /* 0x0000003f1e0e7290 */ /* 0x000fc4000fffe13f */
[----:B------:R-:W-:Y:S02]  /*a3e0*/  UIADD3 UR17, -UR22, URZ, URZ ;  /* 0x0000003f16117290 */ /* 0x000fe4000fffe13f */
[----:B------:R-:W-:Y:S02]  /*a3f0*/  UIMAD UR19, UR15, UR11, UR20 ;  /* 0x0000000b0f1372a4 */ /* 0x000fe4000f8e0214 */
[----:B------:R-:W-:Y:S02]  /*a400*/  UIMAD UR14, UR31, UR14, UR26 ;  /* 0x0000000e1f0e72a4 */ /* 0x000fe4000f8e021a */
[----:B------:R-:W-:Y:S01]  /*a410*/  UIMAD UR17, UR23, UR17, UR30 ;  /* 0x00000011171172a4 */ /* 0x000fe2000f8e021e */
[----:B------:R-:W-:Y:S01]  /*a420*/  @UP1 ULDC.64 UR12, c[0x0][0x390] ;  /* 0x0000e400000c1ab9 */ /* 0x000fe20000000a00 */
[----:B------:R-:W-:Y:S01]  /*a430*/  ULDC UR43, c[0x0][0x3ec] ;  /* 0x0000fb00002b7ab9 */ /* 0x000fe20000000800 */
[----:B------:R-:W-:Y:S02]  /*a440*/  UIMAD.WIDE.U32 UR48, UR47, UR12, URZ ;  /* 0x0000000c2f3072a5 */ /* 0x000fe4000f8e003f */
[----:B------:R-:W-:-:S02]  /*a450*/  UIADD3 UR16, UR8, 0x1000, URZ ;  /* 0x0000100008107890 */ /* 0x000fc4000fffe03f */
[----:B------:R-:W-:Y:S02]  /*a460*/  UIMAD UR19, UR19, UR4, UR43 ;  /* 0x00000004131372a4 */ /* 0x000fe4000f8e022b */
[----:B------:R-:W-:Y:S01]  /*a470*/  UIMAD UR20, UR14, UR5, UR6 ;  /* 0x000000050e1472a4 */ /* 0x000fe2000f8e0206 */
[----:B------:R-:W-:Y:S01]  /*a480*/  R2UR UR48, R35 ;  /* 0x00000000233072ca */ /* 0x000fe200000e0000 */
[----:B------:R-:W-:Y:S02]  /*a490*/  UIMAD UR21, UR17, UR42, UR7 ;  /* 0x0000002a111572a4 */ /* 0x000fe4000f8e0207 */
[----:B------:R-:W-:Y:S01]  /*a4a0*/  UIMAD.WIDE.U32 UR44, UR46, UR24, URZ ;  /* 0x000000182e2c72a5 */ /* 0x000fe2000f8e003f */
[----:B------:R-:W-:Y:S01]  /*a4b0*/  UMOV UR17, UR9 ;  /* 0x0000000900117c82 */ /* 0x000fe20008000000 */
[----:B------:R-:W-:Y:S01]  /*a4c0*/  UMOV UR18, UR10 ;  /* 0x0000000a00127c82 */ /* 0x000fe20008000000 */
[----:B------:R-:W-:Y:S01]  /*a4d0*/  @UP2 ULDC UR24, c[0x0][0x39c] ;  /* 0x0000e70000182ab9 */ /* 0x000fe20000000800 */
[----:B------:R-:W-:Y:S01]  /*a4e0*/  @UP2 ULDC UR26, c[0x0][0x39c] ;  /* 0x0000e700001a2ab9 */ /* 0x000fe20000000800 */
[----:B------:R-:W-:-:S02]  /*a4f0*/  @UP2 ULDC UR14, c[0x0][0x3a0] ;  /* 0x0000e800000e2ab9 */ /* 0x000fc40000000800 */
[----:B------:R0:W-:Y:S01]  /*a500*/  UTMALDG.5D.IM2COL [UR16], [UR56], UR39 ;  /* 0x00000010380073b4 */ /* 0x0001e20008060027 */
[----:B------:R-:W-:Y:S01]  /*a510*/  UMOV UR12, UR47 ;  /* 0x0000002f000c7c82 */ /* 0x000fe20008000000 */
[----:B------:R-:W-:Y:S01]  /*a520*/  UMOV UR30, UR29 ;  /* 0x0000001d001e7c82 */ /* 0x000fe20008000000 */
[----:B------:R-:W-:Y:S01]  /*a530*/  @UP1 USHF.R.U32.HI UR12, URZ, UR13, UR49 ;  /* 0x0000000d3f0c1299 */ /* 0x000fe20008011631 */
[----:B------:R-:W-:Y:S01]  /*a540*/  R2UR UR49, R36 ;  /* 0x00000000243172ca */ /* 0x000fe200000e0000 */
[----:B------:R-:W-:Y:S01]  /*a550*/  UMOV UR11, UR46 ;  /* 0x0000002e000b7c82 */ /* 0x000fe20008000000 */
[----:B------:R-:W-:Y:S01]  /*a560*/  @UP2 ULDC UR13, c[0x0][0x3a0] ;  /* 0x0000e800000d2ab9 */ /* 0x000fe20000000800 */
[----:B------:R-:W-:Y:S01]  /*a570*/  @UP1 USHF.R.U32.HI UR11, URZ, UR25, UR45 ;  /* 0x000000193f0b1299 */ /* 0x000fe2000801162d */
[----:B------:R-:W-:Y:S02]  /*a580*/  R2UR UR44, R38 ;  /* 0x00000000262c72ca */ /* 0x000fe400000e0000 */
[----:B------:R-:W-:Y:S01]  /*a590*/  UMOV UR25, UR9 ;  /* 0x0000000900197c82 */ /* 0x000fe20008000000 */
[----:B------:R-:W-:Y:S01]  /*a5a0*/  R2UR UR45, R37 ;  /* 0x00000000252d72ca */ /* 0x000fe200000e0000 */
[----:B0-----:R-:W-:-:S02]  /*a5b0*/  UIMAD.WIDE.U32 UR18, UR29, UR24, URZ ;  /* 0x000000181d1272a5 */ /* 0x001fc4000f8e003f */
[----:B------:R-:W-:Y:S02]  /*a5c0*/  UIMAD.WIDE.U32 UR16, UR28, UR26, URZ ;  /* 0x0000001a1c1072a5 */ /* 0x000fe4000f8e003f */
[----:B------:R-:W-:Y:S02]  /*a5d0*/  @UP2 USHF.R.U32.HI UR30, URZ, UR14, UR19 ;  /* 0x0000000e3f1e2299 */ /* 0x000fe40008011613 */
[----:B------:R-:W-:Y:S01]  /*a5e0*/  UIADD3 UR14, -UR27, URZ, URZ ;  /* 0x0000003f1b0e7290 */ /* 0x000fe2000fffe13f */
[----:B------:R-:W-:Y:S01]  /*a5f0*/  UMOV UR22, UR28 ;  /* 0x0000001c00167c82 */ /* 0x000fe20008000000 */
[----:B------:R-:W-:Y:S02]  /*a600*/  @UP2 USHF.R.U32.HI UR22, URZ, UR13, UR17 ;  /* 0x0000000d3f162299 */ /* 0x000fe40008011611 */
[----:B------:R-:W-:Y:S02]  /*a610*/  UIADD3 UR13, -UR29, URZ, URZ ;  /* 0x0000003f1d0d7290 */ /* 0x000fe4000fffe13f */
[----:B------:R-:W-:-:S02]  /*a620*/  UIADD3 UR16, -UR30, URZ, URZ ;  /* 0x0000003f1e107290 */ /* 0x000fc4000fffe13f */
[----:B------:R-:W-:Y:S02]  /*a630*/  UIMAD UR14, UR15, UR14, UR48 ;  /* 0x0000000e0f0e72a4 */ /* 0x000fe4000f8e0230 */
[----:B------:R-:W-:Y:S02]  /*a640*/  UIMAD UR13, UR31, UR13, UR27 ;  /* 0x0000000d1f0d72a4 */ /* 0x000fe4000f8e021b */
[----:B------:R-:W-:Y:S02]  /*a650*/  UIMAD UR29, UR23, UR16, UR29 ;  /* 0x00000010171d72a4 */ /* 0x000fe4000f8e021d */
[----:B------:R-:W-:Y:S02]  /*a660*/  UIMAD UR27, UR14, UR4, UR43 ;  /* 0x000000040e1b72a4 */ /* 0x000fe4000f8e022b */
[----:B------:R-:W-:Y:S02]  /*a670*/  UIADD3 UR21, -UR22, URZ, URZ ;  /* 0x0000003f16157290 */ /* 0x000fe4000fffe13f */
[----:B------:R-:W-:-:S02]  /*a680*/  UIADD3 UR16, -UR41, URZ, URZ ;  /* 0x0000003f29107290 */ /* 0x000fc4000fffe13f */
[----:B------:R-:W-:Y:S02]  /*a690*/  UIADD3 UR14, -UR28, URZ, URZ ;  /* 0x0000003f1c0e7290 */ /* 0x000fe4000fffe13f */
[----:B------:R-:W-:Y:S02]  /*a6a0*/  UIMAD UR21, UR23, UR21, UR28 ;  /* 0x00000015171572a4 */ /* 0x000fe4000f8e021c */
[----:B------:R-:W-:Y:S02]  /*a6b0*/  UIMAD UR19, UR15, UR16, UR49 ;  /* 0x000000100f1372a4 */ /* 0x000fe4000f8e0231 */
[----:B------:R-:W-:Y:S01]  /*a6c0*/  UIMAD UR14, UR31, UR14, UR41 ;  /* 0x0000000e1f0e72a4 */ /* 0x000fe2000f8e0229 */
[----:B------:R-:W-:Y:S01]  /*a6d0*/  R2UR UR41, R40 ;  /* 0x00000000282972ca */ /* 0x000fe200000e0000 */
[----:B------:R-:W-:Y:S02]  /*a6e0*/  UIADD3 UR24, UR8, 0x1800, URZ ;  /* 0x0000180008187890 */ /* 0x000fe4000fffe03f */
[----:B------:R-:W-:-:S02]  /*a6f0*/  UIMAD UR28, UR13, UR5, UR6 ;  /* 0x000000050d1c72a4 */ /* 0x000fc4000f8e0206 */
[----:B------:R-:W-:Y:S02]  /*a700*/  UIMAD UR29, UR29, UR42, UR7 ;  /* 0x0000002a1d1d72a4 */ /* 0x000fe4000f8e0207 */
[----:B------:R-:W-:Y:S02]  /*a710*/  UIADD3 UR16, UR8, 0x2000, URZ ;  /* 0x0000200008107890 */ /* 0x000fe4000fffe03f */
[----:B------:R-:W-:Y:S02]  /*a720*/  UIMAD UR19, UR19, UR4, UR43 ;  /* 0x00000004131372a4 */ /* 0x000fe4000f8e022b */
[----:B------:R-:W-:Y:S02]  /*a730*/  UIMAD UR20, UR14, UR5, UR6 ;  /* 0x000000050e1472a4 */ /* 0x000fe4000f8e0206 */
[----:B------:R-:W-:Y:S01]  /*a740*/  UIMAD UR21, UR21, UR42, UR7 ;  /* 0x0000002a151572a4 */ /* 0x000fe2000f8e0207 */
[----:B------:R-:W-:Y:S01]  /*a750*/  UMOV UR26, UR10 ;  /* 0x0000000a001a7c82 */ /* 0x000fe20008000000 */
[----:B------:R-:W-:Y:S01]  /*a760*/  UMOV UR17, UR9 ;  /* 0x0000000900117c82 */ /* 0x000fe20008000000 */
[----:B------:R0:W-:Y:S01]  /*a770*/  UTMALDG.5D.IM2COL [UR24], [UR56], UR39 ;  /* 0x00000018380073b4 */ /* 0x0001e20008060027 */
[----:B------:R-:W-:Y:S01]  /*a780*/  UMOV UR18, UR10 ;  /* 0x0000000a00127c82 */ /* 0x000fe20008000000 */
[----:B------:R-:W-:Y:S01]  /*a790*/  @UP2 ULDC UR14, c[0x0][0x3a0] ;  /* 0x0000e800000e2ab9 */ /* 0x000fe20000000800 */
[----:B------:R-:W-:-:S03]  /*a7a0*/  @UP2 ULDC UR13, c[0x0][0x3a0] ;  /* 0x0000e800000d2ab9 */ /* 0x000fc60000000800 */
[----:B------:R1:W-:Y:S01]  /*a7b0*/  UTMALDG.5D.IM2COL [UR16], [UR56], UR39 ;  /* 0x00000010380073b4 */ /* 0x0003e20008060027 */
[----:B0-----:R-:W-:Y:S01]  /*a7c0*/  @UP2 ULDC UR25, c[0x0][0x39c] ;  /* 0x0000e70000192ab9 */ /* 0x001fe20000000800 */
[----:B------:R-:W-:Y:S01]  /*a7d0*/  @UP2 ULDC UR26, c[0x0][0x39c] ;  /* 0x0000e700001a2ab9 */ /* 0x000fe20000000800 */
[----:B------:R-:W-:Y:S01]  /*a7e0*/  UMOV UR30, UR33 ;  /* 0x00000021001e7c82 */ /* 0x000fe20008000000 */
[----:B------:R-:W-:Y:S02]  /*a7f0*/  UIADD3 UR24, UR8, 0x2800, URZ ;  /* 0x0000280008187890 */ /* 0x000fe4000fffe03f */
[----:B-1----:R-:W-:Y:S02]  /*a800*/  UIMAD.WIDE.U32 UR18, UR33, UR25, URZ ;  /* 0x00000019211272a5 */ /* 0x002fe4000f8e003f */
[----:B------:R-:W-:Y:S02]  /*a810*/  UIMAD.WIDE.U32 UR16, UR32, UR26, URZ ;  /* 0x0000001a201072a5 */ /* 0x000fe4000f8e003f */
[----:B------:R-:W-:Y:S01]  /*a820*/  UMOV UR22, UR32 ;  /* 0x0000002000167c82 */ /* 0x000fe20008000000 */
[----:B------:R-:W-:-:S02]  /*a830*/  UIADD3 UR20, -UR34, URZ, URZ ;  /* 0x0000003f22147290 */ /* 0x000fc4000fffe13f */
[----:B------:R-:W-:Y:S01]  /*a840*/  @UP2 UMOV UR26, UR19 ;  /* 0x00000013001a2c82 */ /* 0x000fe20008000000 */
[----:B------:R-:W-:Y:S02]  /*a850*/  @UP2 USHF.R.U32.HI UR22, URZ, UR13, UR17 ;  /* 0x0000000d3f162299 */ /* 0x000fe40008011611 */
[----:B------:R-:W-:Y:S02]  /*a860*/  @UP2 USHF.R.U32.HI UR30, URZ, UR14, UR26 ;  /* 0x0000000e3f1e2299 */ /* 0x000fe4000801161a */
[----:B------:R-:W-:Y:S02]  /*a870*/  UIADD3 UR14, -UR35, URZ, URZ ;  /* 0x0000003f230e7290 */ /* 0x000fe4000fffe13f */
[----:B------:R-:W-:Y:S02]  /*a880*/  UIADD3 UR13, -UR33, URZ, URZ ;  /* 0x0000003f210d7290 */ /* 0x000fe4000fffe13f */
[----:B------:R-:W-:Y:S01]  /*a890*/  UIMAD UR14, UR15, UR14, UR44 ;  /* 0x0000000e0f0e72a4 */ /* 0x000fe2000f8e022c */
[----:B------:R-:W-:Y:S01]  /*a8a0*/  R2UR UR44, R39 ;  /* 0x00000000272c72ca */ /* 0x000fe200000e0000 */
[----:B------:R-:W-:-:S02]  /*a8b0*/  UIADD3 UR17, -UR30, URZ, URZ ;  /* 0x0000003f1e117290 */ /* 0x000fc4000fffe13f */
[----:B------:R-:W-:Y:S02]  /*a8c0*/  UIMAD UR19, UR14, UR4, UR43 ;  /* 0x000000040e1372a4 */ /* 0x000fe4000f8e022b */
[----:B------:R-:W-:Y:S02]  /*a8d0*/  UIMAD UR28, UR31, UR13, UR34 ;  /* 0x0000000d1f1c72a4 */ /* 0x000fe4000f8e0222 */
[----:B------:R-:W-:Y:S01]  /*a8e0*/  UIMAD UR20, UR15, UR20, UR45 ;  /* 0x000000140f1472a4 */ /* 0x000fe2000f8e022d */
[----:B------:R-:W-:Y:S01]  /*a8f0*/  R2UR UR45, R44 ;  /* 0x000000002c2d72ca */ /* 0x000fe200000e0000 */
[----:B------:R-:W-:Y:S01]  /*a900*/  UIMAD UR17, UR23, UR17, UR33 ;  /* 0x00000011171172a4 */ /* 0x000fe2000f8e0221 */
[----:B------:R-:W-:Y:S01]  /*a910*/  R2UR UR33, R41 ;  /* 0x00000000292172ca */ /* 0x000fe200000e0000 */
[----:B------:R-:W-:Y:S02]  /*a920*/  UIADD3 UR13, -UR32, URZ, URZ ;  /* 0x0000003f200d7290 */ /* 0x000fe4000fffe13f */
[----:B------:R-:W-:-:S02]  /*a930*/  UIADD3 UR14, -UR22, URZ, URZ ;  /* 0x0000003f160e7290 */ /* 0x000fc4000fffe13f */
[----:B------:R-:W-:Y:S02]  /*a940*/  UIMAD UR27, UR20, UR4, UR43 ;  /* 0x00000004141b72a4 */ /* 0x000fe4000f8e022b */
[----:B------:R-:W-:Y:S02]  /*a950*/  UIMAD UR28, UR28, UR5, UR6 ;  /* 0x000000051c1c72a4 */ /* 0x000fe4000f8e0206 */
[----:B------:R-:W-:Y:S02]  /*a960*/  UIMAD UR29, UR17, UR42, UR7 ;  /* 0x0000002a111d72a4 */ /* 0x000fe4000f8e0207 */
[----:B------:R-:W-:Y:S01]  /*a970*/  UIMAD UR13, UR31, UR13, UR35 ;  /* 0x0000000d1f0d72a4 */ /* 0x000fe2000f8e0223 */
[----:B------:R-:W-:Y:S01]  /*a980*/  R2UR UR35, R43 ;  /* 0x000000002b2372ca */ /* 0x000fe200000e0000 */
[----:B------:R-:W-:Y:S02]  /*a990*/  UIMAD UR14, UR23, UR14, UR32 ;  /* 0x0000000e170e72a4 */ /* 0x000fe4000f8e0220 */
[----:B------:R-:W-:-:S02]  /*a9a0*/  UIADD3 UR16, UR8, 0x3000, URZ ;  /* 0x0000300008107890 */ /* 0x000fc4000fffe03f */
[----:B------:R-:W-:Y:S02]  /*a9b0*/  UIMAD UR20, UR13, UR5, UR6 ;  /* 0x000000050d1472a4 */ /* 0x000fe4000f8e0206 */
[----:B------:R-:W-:Y:S01]  /*a9c0*/  UIMAD UR21, UR14, UR42, UR7 ;  /* 0x0000002a0e1572a4 */ /* 0x000fe2000f8e0207 */
[----:B------:R-:W-:Y:S01]  /*a9d0*/  UMOV UR25, UR9 ;  /* 0x0000000900197c82 */ /* 0x000fe20008000000 */
[----:B------:R-:W-:Y:S01]  /*a9e0*/  UMOV UR26, UR10 ;  /* 0x0000000a001a7c82 */ /* 0x000fe20008000000 */
[----:B------:R-:W-:Y:S01]  /*a9f0*/  UMOV UR17, UR9 ;  /* 0x0000000900117c82 */ /* 0x000fe20008000000 */
[----:B------:R0:W-:Y:S01]  /*aa00*/  UTMALDG.5D.IM2COL [UR24], [UR56], UR39 ;  /* 0x00000018380073b4 */ /* 0x0001e20008060027 */
[----:B------:R-:W-:Y:S01]  /*aa10*/  UMOV UR18, UR10 ;  /* 0x0000000a00127c82 */ /* 0x000fe20008000000 */
[----:B------:R-:W-:Y:S01]  /*aa20*/  @UP2 ULDC UR14, c[0x0][0x3a0] ;  /* 0x0000e800000e2ab9 */ /* 0x000fe20000000800 */
[----:B------:R-:W-:Y:S01]  /*aa30*/  @UP2 ULDC UR13, c[0x0][0x3a0] ;  /* 0x0000e800000d2ab9 */ /* 0x000fe20000000800 */
[----:B------:R-:W-:Y:S01]  /*aa40*/  @UP0 ULDC UR32, c[0x0][0x384] ;  /* 0x0000e10000200ab9 */ /* 0x000fe20000000800 */
[----:B------:R1:W-:Y:S01]  /*aa50*/  UTMALDG.5D.IM2COL [UR16], [UR56], UR39 ;  /* 0x00000010380073b4 */ /* 0x0003e20008060027 */
[----:B0-----:R-:W-:Y:S01]  /*aa60*/  UIADD3 UR30, -UR37, URZ, URZ ;  /* 0x0000003f251e7290 */ /* 0x001fe2000fffe13f */
[----:B------:R-:W-:Y:S01]  /*aa70*/  @UP2 ULDC UR28, c[0x0][0x39c] ;  /* 0x0000e700001c2ab9 */ /* 0x000fe20000000800 */
[----:B------:R-:W-:Y:S01]  /*aa80*/  @UP2 ULDC UR27, c[0x0][0x39c] ;  /* 0x0000e700001b2ab9 */ /* 0x000fe20000000800 */
[----:B------:R-:W-:-:S02]  /*aa90*/  UIADD3 UR29, -UR40, URZ, URZ ;  /* 0x0000003f281d7290 */ /* 0x000fc4000fffe13f */
[----:B------:R-:W-:Y:S02]  /*aaa0*/  UIADD3 UR24, UR8, 0x3800, URZ ;  /* 0x0000380008187890 */ /* 0x000fe4000fffe03f */
[----:B-1----:R-:W-:Y:S02]  /*aab0*/  UIMAD.WIDE.U32 UR18, UR36, UR28, URZ ;  /* 0x0000001c241272a5 */ /* 0x002fe4000f8e003f */
[----:B------:R-:W-:Y:S01]  /*aac0*/  UIMAD UR22, UR15, UR30, UR44 ;  /* 0x0000001e0f1672a4 */ /* 0x000fe2000f8e022c */
[----:B------:R-:W-:Y:S01]  /*aad0*/  R2UR UR44, R43 ;  /* 0x000000002b2c72ca */ /* 0x000fe200000e0000 */
[----:B------:R-:W-:Y:S01]  /*aae0*/  UIMAD.WIDE.U32 UR20, UR38, UR27, URZ ;  /* 0x0000001b261472a5 */ /* 0x000fe2000f8e003f */
[----:B------:R-:W-:Y:S01]  /*aaf0*/  UMOV UR30, UR36 ;  /* 0x00000024001e7c82 */ /* 0x000fe20008000000 */
[----:B------:R-:W-:Y:S02]  /*ab00*/  @UP2 USHF.R.U32.HI UR30, URZ, UR14, UR19 ;  /* 0x0000000e3f1e2299 */ /* 0x000fe40008011613 */
[----:B------:R-:W-:-:S02]  /*ab10*/  UIADD3 UR14, -UR36, URZ, URZ ;  /* 0x0000003f240e7290 */ /* 0x000fc4000fffe13f */
[----:B------:R-:W-:Y:S02]  /*ab20*/  UIMAD UR27, UR22, UR4, UR43 ;  /* 0x00000004161b72a4 */ /* 0x000fe4000f8e022b */
[----:B------:R-:W-:Y:S01]  /*ab30*/  UIMAD UR14, UR31, UR14, UR37 ;  /* 0x0000000e1f0e72a4 */ /* 0x000fe2000f8e0225 */
[----:B------:R-:W-:Y:S01]  /*ab40*/  UMOV UR22, UR38 ;  /* 0x0000002600167c82 */ /* 0x000fe20008000000 */
[----:B------:R-:W-:Y:S02]  /*ab50*/  @UP2 USHF.R.U32.HI UR22, URZ, UR13, UR21 ;  /* 0x0000000d3f162299 */ /* 0x000fe40008011615 */
[----:B------:R-:W-:Y:S01]  /*ab60*/  UIMAD UR17, UR15, UR29, UR41 ;  /* 0x0000001d0f1172a4 */ /* 0x000fe2000f8e0229 */
[----:B------:R-:W-:Y:S01]  /*ab70*/  R2UR UR41, R15 ;  /* 0x000000000f2972ca */ /* 0x000fe200000e0000 */
[----:B------:R-:W-:Y:S02]  /*ab80*/  UIADD3 UR29, -UR30, URZ, URZ ;  /* 0x0000003f1e1d7290 */ /* 0x000fe4000fffe13f */
[----:B------:R-:W-:-:S02]  /*ab90*/  UIMAD UR28, UR14, UR5, UR6 ;  /* 0x000000050e1c72a4 */ /* 0x000fc4000f8e0206 */
[----:B------:R-:W-:Y:S02]  /*aba0*/  UIADD3 UR13, -UR38, URZ, URZ ;  /* 0x0000003f260d7290 */ /* 0x000fe4000fffe13f */
[----:B------:R-:W-:Y:S02]  /*abb0*/  UIADD3 UR14, -UR22, URZ, URZ ;  /* 0x0000003f160e7290 */ /* 0x000fe4000fffe13f */
[----:B------:R-:W-:Y:S01]  /*abc0*/  UIMAD UR29, UR23, UR29, UR36 ;  /* 0x0000001d171d72a4 */ /* 0x000fe2000f8e0224 */
[----:B------:R-:W-:Y:S01]  /*abd0*/  R2UR UR36, R42 ;  /* 0x000000002a2472ca */ /* 0x000fe200000e0000 */
[----:B------:R-:W-:Y:S02]  /*abe0*/  UIMAD UR13, UR31, UR13, UR40 ;  /* 0x0000000d1f0d72a4 */ /* 0x000fe4000f8e0228 */
[----:B------:R-:W-:Y:S01]  /*abf0*/  UIMAD UR14, UR23, UR14, UR38 ;  /* 0x0000000e170e72a4 */ /* 0x000fe2000f8e0226 */
[----:B------:R-:W-:Y:S01]  /*ac00*/  R2UR UR38, R46 ;  /* 0x000000002e2672ca */ /* 0x000fe200000e0000 */
[----:B------:R-:W-:-:S02]  /*ac10*/  UIMAD UR29, UR29, UR42, UR7 ;  /* 0x0000002a1d1d72a4 */ /* 0x000fc4000f8e0207 */
[----:B------:R-:W-:Y:S02]  /*ac20*/  UIADD3 UR16, UR8, 0x4000, URZ ;  /* 0x0000400008107890 */ /* 0x000fe4000fffe03f */
[----:B------:R-:W-:Y:S01]  /*ac30*/  UIMAD UR19, UR17, UR4, UR43 ;  /* 0x00000004111372a4 */ /* 0x000fe2000f8e022b */
[----:B------:R-:W-:Y:S01]  /*ac40*/  R2UR UR43, R45 ;  /* 0x000000002d2b72ca */ /* 0x000fe200000e0000 */
[----:B------:R-:W-:Y:S02]  /*ac50*/  UIMAD UR20, UR13, UR5, UR6 ;  /* 0x000000050d1472a4 */ /* 0x000fe4000f8e0206 */
[----:B------:R-:W-:Y:S01]  /*ac60*/  UIMAD UR21, UR14, UR42, UR7 ;  /* 0x0000002a0e1572a4 */ /* 0x000fe2000f8e0207 */
[----:B------:R0:W-:Y:S01]  /*ac70*/  UTMALDG.5D.IM2COL [UR24], [UR56], UR39 ;  /* 0x00000018380073b4 */ /* 0x0001e20008060027 */
[----:B------:R-:W-:Y:S01]  /*ac80*/  UMOV UR17, UR9 ;  /* 0x0000000900117c82 */ /* 0x000fe20008000000 */
[----:B------:R-:W-:Y:S01]  /*ac90*/  UMOV UR18, UR10 ;  /* 0x0000000a00127c82 */ /* 0x000fe20008000000 */
[----:B------:R-:W-:Y:S01]  /*aca0*/  UMOV UR13, UR45 ;  /* 0x0000002d000d7c82 */ /* 0x000fe20008000000 */
[----:B------:R-:W-:-:S04]  /*acb0*/  UMOV UR14, UR44 ;  /* 0x0000002c000e7c82 */ /* 0x000fc80008000000 */
[----:B------:R1:W-:Y:S01]  /*acc0*/  UTMALDG.5D.IM2COL [UR16], [UR56], UR39 ;  /* 0x00000010380073b4 */ /* 0x0003e20008060027 */
[----:B0-----:R-:W-:Y:S01]  /*acd0*/  @UP2 ULDC UR29, c[0x0][0x39c] ;  /* 0x0000e700001d2ab9 */ /* 0x001fe20000000800 */
[----:B------:R-:W-:Y:S01]  /*ace0*/  @UP2 ULDC UR28, c[0x0][0x3a0] ;  /* 0x0000e800001c2ab9 */ /* 0x000fe20000000800 */
[----:B------:R-:W-:Y:S01]  /*acf0*/  @UP0 ULDC UR30, c[0x0][0x388] ;  /* 0x0000e200001e0ab9 */ /* 0x000fe20000000800 */
[----:B------:R-:W-:Y:S01]  /*ad00*/  @UP1 ULDC.64 UR24, c[0x0][0x390] ;  /* 0x0000e40000181ab9 */ /* 0x000fe20000000a00 */
[----:B------:R-:W-:Y:S01]  /*ad10*/  @UP1 ULDC.64 UR26, c[0x0][0x390] ;  /* 0x0000e400001a1ab9 */ /* 0x000fe20000000a00 */
[----:B-1----:R-:W-:Y:S01]  /*ad20*/  UIMAD.WIDE.U32 UR16, UR44, UR32, URZ ;  /* 0x000000202c1072a5 */ /* 0x002fe2000f8e003f */
[----:B------:R-:W-:Y:S02]  /*ad30*/  @UP0 ULDC UR22, c[0x0][0x388] ;  /* 0x0000e20000160ab9 */ /* 0x000fe40000000800 */
[----:B------:R-:W-:Y:S01]  /*ad40*/  @UP0 ULDC UR32, c[0x0][0x384] ;  /* 0x0000e10000200ab9 */ /* 0x000fe20000000800 */
[----:B------:R-:W-:-:S02]  /*ad50*/  UIMAD.WIDE.U32 UR18, UR11, UR29, URZ ;  /* 0x0000001d0b1272a5 */ /* 0x000fc4000f8e003f */
[----:B------:R-:W-:Y:S02]  /*ad60*/  UIMAD.WIDE.U32 UR20, UR45, UR32, URZ ;  /* 0x000000202d1472a5 */ /* 0x000fe4000f8e003f */
[----:B------:R-:W-:Y:S02]  /*ad70*/  UIADD3 UR16, UR8, 0x4800, URZ ;  /* 0x0000480008107890 */ /* 0x000fe4000fffe03f */
[----:B------:R-:W-:Y:S01]  /*ad80*/  @UP0 USHF.R.U32.HI UR13, URZ, UR22, UR21 ;  /* 0x000000163f0d0299 */ /* 0x000fe20008011615 */
[----:B------:R-:W-:Y:S02]  /*ad90*/  @UP0 UMOV UR32, UR17 ;  /* 0x0000001100200c82 */ /* 0x000fe40008000000 */
[----:B------:R-:W-:Y:S01]  /*ada0*/  UMOV UR22, UR11 ;  /* 0x0000000b00167c82 */ /* 0x000fe20008000000 */
[----:B------:R-:W-:Y:S02]  /*adb0*/  @UP2 USHF.R.U32.HI UR22, URZ, UR28, UR19 ;  /* 0x0000001c3f162299 */ /* 0x000fe40008011613 */
[----:B------:R-:W-:-:S02]  /*adc0*/  UIADD3 UR17, -UR46, URZ, URZ ;  /* 0x0000003f2e117290 */ /* 0x000fc4000fffe13f */
[----:B------:R-:W-:Y:S02]  /*add0*/  UIADD3 UR19, -UR11, URZ, URZ ;  /* 0x0000003f0b137290 */ /* 0x000fe4000fffe13f */
[----:B------:R-:W-:Y:S02]  /*ade0*/  UIADD3 UR18, -UR22, URZ, URZ ;  /* 0x0000003f16127290 */ /* 0x000fe4000fffe13f */
[----:B------:R-:W-:Y:S02]  /*adf0*/  UIMAD UR17, UR15, UR17, UR33 ;  /* 0x000000110f1172a4 */ /* 0x000fe4000f8e0221 */
[----:B------:R-:W-:Y:S02]  /*ae00*/  UIMAD UR20, UR31, UR19, UR46 ;  /* 0x000000131f1472a4 */ /* 0x000fe4000f8e022e */
[----:B------:R-:W-:Y:S01]  /*ae10*/  UIMAD UR18, UR23, UR18, UR11 ;  /* 0x00000012171272a4 */ /* 0x000fe2000f8e020b */
[----:B------:R-:W-:Y:S01]  /*ae20*/  ULDC UR46, c[0x0][0x3ec] ;  /* 0x0000fb00002e7ab9 */ /* 0x000fe20000000800 */
[----:B------:R-:W-:-:S02]  /*ae30*/  UIMAD UR20, UR20, UR5, UR6 ;  /* 0x00000005141472a4 */ /* 0x000fc4000f8e0206 */
[----:B------:R-:W-:Y:S02]  /*ae40*/  UIMAD UR19, UR17, UR4, UR46 ;  /* 0x00000004111372a4 */ /* 0x000fe4000f8e022e */
[----:B------:R-:W-:Y:S02]  /*ae50*/  UIMAD UR21, UR18, UR42, UR7 ;  /* 0x0000002a121572a4 */ /* 0x000fe4000f8e0207 */
[----:B------:R-:W-:Y:S01]  /*ae60*/  @UP0 USHF.R.U32.HI UR14, URZ, UR30, UR32 ;  /* 0x0000001e3f0e0299 */ /* 0x000fe20008011620 */
[----:B------:R-:W-:Y:S01]  /*ae70*/  UMOV UR17, UR9 ;  /* 0x0000000900117c82 */ /* 0x000fe20008000000 */
[----:B------:R-:W-:Y:S02]  /*ae80*/  UMOV UR18, UR10 ;  /* 0x0000000a00127c82 */ /* 0x000fe40008000000 */
[----:B------:R-:W-:Y:S02]  /*ae90*/  UIMAD.WIDE.U32 UR28, UR14, UR24, URZ ;  /* 0x000000180e1c72a5 */ /* 0x000fe4000f8e003f */
[----:B------:R-:W-:Y:S01]  /*aea0*/  UIMAD.WIDE.U32 UR32, UR13, UR26, URZ ;  /* 0x0000001a0d2072a5 */ /* 0x000fe2000f8e003f */
[----:B------:R0:W-:Y:S01]  /*aeb0*/  UTMALDG.5D.IM2COL [UR16], [UR56], UR39 ;  /* 0x00000010380073b4 */ /* 0x0001e20008060027 */
[----:B------:R-:W-:Y:S01]  /*aec0*/  UMOV UR34, UR14 ;  /* 0x0000000e00227c82 */ /* 0x000fe20008000000 */
[----:B------:R-:W-:Y:S01]  /*aed0*/  @UP2 ULDC UR24, c[0x0][0x39c] ;  /* 0x0000e70000182ab9 */ /* 0x000fe20000000800 */
[----:B------:R-:W-:Y:S01]  /*aee0*/  @UP1 USHF.R.U32.HI UR34, URZ, UR25, UR29 ;  /* 0x000000193f221299 */ /* 0x000fe2000801161d */
[----:B------:R-:W-:-:S02]  /*aef0*/  @UP2 ULDC UR26, c[0x0][0x3a0] ;  /* 0x0000e800001a2ab9 */ /* 0x000fc40000000800 */
[----:B------:R-:W-:Y:S01]  /*af00*/  @UP2 ULDC UR25, c[0x0][0x39c] ;  /* 0x0000e70000192ab9 */ /* 0x000fe20000000800 */
[----:B------:R-:W-:Y:S01]  /*af10*/  UMOV UR30, UR12 ;  /* 0x0000000c001e7c82 */ /* 0x000fe20008000000 */
[----:B------:R-:W-:Y:S01]  /*af20*/  UMOV UR11, UR13 ;  /* 0x0000000d000b7c82 */ /* 0x000fe20008000000 */
[----:B------:R-:W-:Y:S01]  /*af30*/  @UP1 USHF.R.U32.HI UR11, URZ, UR27, UR33 ;  /* 0x0000001b3f0b1299 */ /* 0x000fe20008011621 */
[----:B------:R-:W-:Y:S01]  /*af40*/  R2UR UR33, R44 ;  /* 0x000000002c2172ca */ /* 0x000fe200000e0000 */
[----:B------:R-:W-:Y:S01]  /*af50*/  UIADD3 UR28, -UR12, URZ, URZ ;  /* 0x0000003f0c1c7290 */ /* 0x000fe2000fffe13f */
[----:B------:R-:W-:-:S03]  /*af60*/  @UP0 ULDC UR32, c[0x0][0x388] ;  /* 0x0000e20000200ab9 */ /* 0x000fc60000000800 */
[----:B------:R-:W-:-:S04]  /*af70*/  UIMAD UR28, UR31, UR28, UR47 ;  /* 0x0000001c1f1c72a4 */ /* 0x000fc8000f8e022f */
[----:B------:R-:W-:Y:S02]  /*af80*/  UIMAD UR28, UR28, UR5, UR6 ;  /* 0x000000051c1c72a4 */ /* 0x000fe4000f8e0206 */
[----:B0-----:R-:W-:Y:S02]  /*af90*/  UIADD3 UR22, -UR14, URZ, URZ ;  /* 0x0000003f0e167290 */ /* 0x001fe4000fffe13f */
[----:B------:R-:W-:Y:S02]  /*afa0*/  UIMAD.WIDE.U32 UR16, UR12, UR24, URZ ;  /* 0x000000180c1072a5 */ /* 0x000fe4000f8e003f */
[----:B------:R-:W-:Y:S01]  /*afb0*/  UIADD3 UR20, -UR47, URZ, URZ ;  /* 0x0000003f2f147290 */ /* 0x000fe2000fffe13f */
[----:B------:R-:W-:Y:S01]  /*afc0*/  R2UR UR47, R42 ;  /* 0x000000002a2f72ca */ /* 0x000fe200000e0000 */
[----:B------:R-:W-:Y:S02]  /*afd0*/  UIMAD.WIDE.U32 UR18, UR34, UR25, URZ ;  /* 0x00000019221272a5 */ /* 0x000fe4000f8e003f */
[----:B------:R-:W-:Y:S01]  /*afe0*/  @UP2 USHF.R.U32.HI UR30, URZ, UR26, UR17 ;  /* 0x0000001a3f1e2299 */ /* 0x000fe20008011611 */
[----:B------:R-:W-:Y:S01]  /*aff0*/  @UP2 ULDC UR21, c[0x0][0x3a0] ;  /* 0x0000e80000152ab9 */ /* 0x000fe20000000800 */
[----:B------:R-:W-:-:S02]  /*b000*/  UIMAD UR17, UR15, UR22, UR35 ;  /* 0x000000160f1172a4 */ /* 0x000fc4000f8e0223 */
[----:B------:R-:W-:Y:S01]  /*b010*/  UIMAD UR20, UR15, UR20, UR36 ;  /* 0x000000140f1472a4 */ /* 0x000fe2000f8e0224 */
[----:B------:R-:W-:Y:S01]  /*b020*/  UMOV UR22, UR34 ;  /* 0x0000002200167c82 */ /* 0x000fe20008000000 */
[----:B------:R-:W-:Y:S02]  /*b030*/  @UP2 USHF.R.U32.HI UR22, URZ, UR21, UR19 ;  /* 0x000000153f162299 */ /* 0x000fe40008011613 */
[----:B------:R-:W-:Y:S02]  /*b040*/  UIMAD UR27, UR20, UR4, UR46 ;  /* 0x00000004141b72a4 */ /* 0x000fe4000f8e022e */
[----:B------:R-:W-:Y:S02]  /*b050*/  UIADD3 UR18, -UR30, URZ, URZ ;  /* 0x0000003f1e127290 */ /* 0x000fe4000fffe13f */
[----:B------:R-:W-:Y:S02]  /*b060*/  UIADD3 UR20, -UR34, URZ, URZ ;  /* 0x0000003f22147290 */ /* 0x000fe4000fffe13f */
[----:B------:R-:W-:-:S02]  /*b070*/  UIADD3 UR21, -UR22, URZ, URZ ;  /* 0x0000003f16157290 */ /* 0x000fc4000fffe13f */
[----:B------:R-:W-:Y:S02]  /*b080*/  UIMAD UR18, UR23, UR18, UR12 ;  /* 0x00000012171272a4 */ /* 0x000fe4000f8e020c */
[----:B------:R-:W-:Y:S02]  /*b090*/  UIMAD UR20, UR31, UR20, UR14 ;  /* 0x000000141f1472a4 */ /* 0x000fe4000f8e020e */
[----:B------:R-:W-:Y:S02]  /*b0a0*/  UIMAD UR21, UR23, UR21, UR34 ;  /* 0x00000015171572a4 */ /* 0x000fe4000f8e0222 */
[----:B------:R-:W-:Y:S02]  /*b0b0*/  UIADD3 UR24, UR8, 0x5000, URZ ;  /* 0x0000500008187890 */ /* 0x000fe4000fffe03f */
[----:B------:R-:W-:Y:S02]  /*b0c0*/  UIMAD UR29, UR18, UR42, UR7 ;  /* 0x0000002a121d72a4 */ /* 0x000fe4000f8e0207 */
[----:B------:R-:W-:-:S02]  /*b0d0*/  UIADD3 UR16, UR8, 0x5800, URZ ;  /* 0x0000580008107890 */ /* 0x000fc4000fffe03f */
[----:B------:R-:W-:Y:S02]  /*b0e0*/  UIMAD UR19, UR17, UR4, UR46 ;  /* 0x00000004111372a4 */ /* 0x000fe4000f8e022e */
[----:B------:R-:W-:Y:S02]  /*b0f0*/  UIMAD UR20, UR20, UR5, UR6 ;  /* 0x00000005141472a4 */ /* 0x000fe4000f8e0206 */
[----:B------:R-:W-:Y:S01]  /*b100*/  UIMAD UR21, UR21, UR42, UR7 ;  /* 0x0000002a151572a4 */ /* 0x000fe2000f8e0207 */
[----:B------:R-:W-:Y:S01]  /*b110*/  UMOV UR25, UR9 ;  /* 0x0000000900197c82 */ /* 0x000fe20008000000 */
[----:B------:R-:W-:Y:S01]  /*b120*/  UMOV UR26, UR10 ;  /* 0x0000000a001a7c82 */ /* 0x000fe20008000000 */
[----:B------:R-:W-:Y:S01]  /*b130*/  UMOV UR17, UR9 ;  /* 0x0000000900117c82 */ /* 0x000fe20008000000 */
[----:B------:R-:W-:Y:S01]  /*b140*/  UMOV UR18, UR10 ;  /* 0x0000000a00127c82 */ /* 0x000fe20008000000 */
[----:B------:R0:W-:Y:S01]  /*b150*/  UTMALDG.5D.IM2COL [UR24], [UR56], UR39 ;  /* 0x00000018380073b4 */ /* 0x0001e20008060027 */
[----:B------:R-:W-:Y:S01]  /*b160*/  @UP2 ULDC UR14, c[0x0][0x39c] ;  /* 0x0000e700000e2ab9 */ /* 0x000fe20000000800 */
[----:B------:R-:W-:Y:S01]  /*b170*/  @UP0 ULDC UR12, c[0x0][0x384] ;  /* 0x0000e100000c0ab9 */ /* 0x000fe20000000800 */
[----:B------:R-:W-:Y:S01]  /*b180*/  UMOV UR34, UR58 ;  /* 0x0000003a00227c82 */ /* 0x000fe20008000000 */
[----:B------:R-:W-:Y:S01]  /*b190*/  UMOV UR40, UR47 ;  /* 0x0000002f00287c82 */ /* 0x000fe20008000000 */
[----:B------:R1:W-:Y:S01]  /*b1a0*/  UTMALDG.5D.IM2COL [UR16], [UR56], UR39 ;  /* 0x00000010380073b4 */ /* 0x0003e20008060027 */
[----:B0-----:R-:W-:Y:S01]  /*b1b0*/  UIMAD.WIDE.U32 UR24, UR43, UR12, URZ ;  /* 0x0000000c2b1872a5 */ /* 0x001fe2000f8e003f */
[----:B------:R-:W-:Y:S01]  /*b1c0*/  R2UR UR29, R45 ;  /* 0x000000002d1d72ca */ /* 0x000fe200000e0000 */
[----:B------:R-:W-:Y:S01]  /*b1d0*/  UMOV UR28, UR43 ;  /* 0x0000002b001c7c82 */ /* 0x000fe20008000000 */
[----:B------:R-:W-:Y:S01]  /*b1e0*/  @UP2 ULDC UR12, c[0x0][0x3a0] ;  /* 0x0000e800000c2ab9 */ /* 0x000fe20000000800 */
[----:B------:R-:W-:Y:S01]  /*b1f0*/  @UP0 USHF.R.U32.HI UR28, URZ, UR32, UR25 ;  /* 0x000000203f1c0299 */ /* 0x000fe20008011619 */
[----:B------:R-:W-:Y:S01]  /*b200*/  @UP1 ULDC.64 UR26, c[0x0][0x390] ;  /* 0x0000e400001a1ab9 */ /* 0x000fe20000000a00 */
[----:B-1----:R-:W-:-:S02]  /*b210*/  UIMAD.WIDE.U32 UR18, UR11, UR14, URZ ;  /* 0x0000000e0b1272a5 */ /* 0x002fc4000f8e003f */
[----:B------:R-:W-:Y:S01]  /*b220*/  UMOV UR22, UR11 ;  /* 0x0000000b00167c82 */ /* 0x000fe20008000000 */
[----:B------:R-:W-:Y:S02]  /*b230*/  UIADD3 UR14, -UR13, URZ, URZ ;  /* 0x0000003f0d0e7290 */ /* 0x000fe4000fffe13f */
[----:B------:R-:W-:Y:S02]  /*b240*/  @UP2 USHF.R.U32.HI UR22, URZ, UR12, UR19 ;  /* 0x0000000c3f162299 */ /* 0x000fe40008011613 */
[----:B------:R-:W-:Y:S02]  /*b250*/  UIADD3 UR20, -UR11, URZ, URZ ;  /* 0x0000003f0b147290 */ /* 0x000fe4000fffe13f */
[----:B------:R-:W-:Y:S02]  /*b260*/  UIADD3 UR12, -UR22, URZ, URZ ;  /* 0x0000003f160c7290 */ /* 0x000fe4000fffe13f */
[----:B------:R-:W-:Y:S02]  /*b270*/  UIMAD UR14, UR15, UR14, UR33 ;  /* 0x0000000e0f0e72a4 */ /* 0x000fe4000f8e0221 */
[----:B------:R-:W-:-:S02]  /*b280*/  UIMAD UR20, UR31, UR20, UR13 ;  /* 0x000000141f1472a4 */ /* 0x000fc4000f8e020d */
[----:B------:R-:W-:Y:S02]  /*b290*/  UIMAD UR12, UR23, UR12, UR11 ;  /* 0x0000000c170c72a4 */ /* 0x000fe4000f8e020b */
[----:B------:R-:W-:Y:S02]  /*b2a0*/  UIADD3 UR16, UR8, 0x6000, URZ ;  /* 0x0000600008107890 */ /* 0x000fe4000fffe03f */
[----:B------:R-:W-:Y:S02]  /*b2b0*/  UIMAD UR19, UR14, UR4, UR46 ;  /* 0x000000040e1372a4 */ /* 0x000fe4000f8e022e */
[----:B------:R-:W-:Y:S02]  /*b2c0*/  UIMAD UR20, UR20, UR5, UR6 ;  /* 0x00000005141472a4 */ /* 0x000fe4000f8e0206 */
[----:B------:R-:W-:Y:S02]  /*b2d0*/  UIMAD UR21, UR12, UR42, UR7 ;  /* 0x0000002a0c1572a4 */ /* 0x000fe4000f8e0207 */
[----:B------:R-:W-:Y:S01]  /*b2e0*/  UIMAD.WIDE.U32 UR24, UR28, UR26, URZ ;  /* 0x0000001a1c1872a5 */ /* 0x000fe2000f8e003f */
[----:B------:R-:W-:-:S02]  /*b2f0*/  UMOV UR18, UR10 ;  /* 0x0000000a00127c82 */ /* 0x000fc40008000000 */
[----:B------:R-:W-:Y:S01]  /*b300*/  UMOV UR26, UR28 ;  /* 0x0000001c001a7c82 */ /* 0x000fe20008000000 */
[----:B------:R-:W-:Y:S01]  /*b310*/  @UP1 USHF.R.U32.HI UR26, URZ, UR27, UR25 ;  /* 0x0000001b3f1a1299 */ /* 0x000fe20008011619 */
[----:B------:R-:W-:Y:S02]  /*b320*/  @UP0 ULDC UR11, c[0x0][0x384] ;  /* 0x0000e100000b0ab9 */ /* 0x000fe40000000800 */
[----:B------:R0:W-:Y:S01]  /*b330*/  UTMALDG.5D.IM2COL [UR16], [UR56], UR39 ;  /* 0x00000010380073b4 */ /* 0x0001e20008060027 */
[----:B------:R-:W-:Y:S01]  /*b340*/  UMOV UR14, UR38 ;  /* 0x00000026000e7c82 */ /* 0x000fe20008000000 */
[----:B------:R-:W-:Y:S01]  /*b350*/  @UP1 ULDC.64 UR12, c[0x0][0x390] ;  /* 0x0000e400000c1ab9 */ /* 0x000fe20000000a00 */
[----:B0-----:R-:W-:Y:S01]  /*b360*/  UIMAD.WIDE.U32 UR16, UR38, UR11, URZ ;  /* 0x0000000b261072a5 */ /* 0x001fe2000f8e003f */
[----:B------:R-:W-:Y:S02]  /*b370*/  @UP2 ULDC UR18, c[0x0][0x39c] ;  /* 0x0000e70000122ab9 */ /* 0x000fe40000000800 */
[----:B------:R-:W-:Y:S01]  /*b380*/  @UP2 ULDC UR11, c[0x0][0x3a0] ;  /* 0x0000e800000b2ab9 */ /* 0x000fe20000000800 */
[----:B------:R-:W-:-:S02]  /*b390*/  UIMAD.WIDE.U32 UR18, UR26, UR18, URZ ;  /* 0x000000121a1272a5 */ /* 0x000fc4000f8e003f */
[----:B------:R-:W-:Y:S01]  /*b3a0*/  UIADD3 UR20, -UR28, URZ, URZ ;  /* 0x0000003f1c147290 */ /* 0x000fe2000fffe13f */
[----:B------:R-:W-:Y:S01]  /*b3b0*/  UMOV UR22, UR26 ;  /* 0x0000001a00167c82 */ /* 0x000fe20008000000 */
[----:B------:R-:W-:Y:S01]  /*b3c0*/  @UP2 USHF.R.U32.HI UR22, URZ, UR11, UR19 ;  /* 0x0000000b3f162299 */ /* 0x000fe20008011613 */
[----:B------:R-:W-:Y:S01]  /*b3d0*/  R2UR UR11, R47 ;  /* 0x000000002f0b72ca */ /* 0x000fe200000e0000 */
[----:B------:R-:W-:Y:S01]  /*b3e0*/  @UP0 ULDC UR21, c[0x0][0x388] ;  /* 0x0000e20000150ab9 */ /* 0x000fe20000000800 */
[----:B------:R-:W-:Y:S01]  /*b3f0*/  @UP0 UMOV UR16, UR17 ;  /* 0x0000001100100c82 */ /* 0x000fe20008000000 */
[----:B------:R-:W-:Y:S01]  /*b400*/  UIMAD UR17, UR15, UR20, UR29 ;  /* 0x000000140f1172a4 */ /* 0x000fe2000f8e021d */
[----:B------:R-:W-:Y:S01]  /*b410*/  R2UR UR29, R46 ;  /* 0x000000002e1d72ca */ /* 0x000fe200000e0000 */
[----:B------:R-:W-:Y:S02]  /*b420*/  @UP0 USHF.R.U32.HI UR14, URZ, UR21, UR16 ;  /* 0x000000153f0e0299 */ /* 0x000fe40008011610 */
[----:B------:R-:W-:-:S02]  /*b430*/  UIADD3 UR20, -UR26, URZ, URZ ;  /* 0x0000003f1a147290 */ /* 0x000fc4000fffe13f */
[----:B------:R-:W-:Y:S02]  /*b440*/  UIADD3 UR21, -UR22, URZ, URZ ;  /* 0x0000003f16157290 */ /* 0x000fe4000fffe13f */
[----:B------:R-:W-:Y:S02]  /*b450*/  UIMAD UR20, UR31, UR20, UR28 ;  /* 0x000000141f1472a4 */ /* 0x000fe4000f8e021c */
[----:B------:R-:W-:Y:S02]  /*b460*/  UIMAD UR21, UR23, UR21, UR26 ;  /* 0x00000015171572a4 */ /* 0x000fe4000f8e021a */
[----:B------:R-:W-:Y:S02]  /*b470*/  UIADD3 UR16, UR8, 0x6800, URZ ;  /* 0x0000680008107890 */ /* 0x000fe4000fffe03f */
[----:B------:R-:W-:Y:S02]  /*b480*/  UIMAD.WIDE.U32 UR24, UR14, UR12, URZ ;  /* 0x0000000c0e1872a5 */ /* 0x000fe4000f8e003f */
[----:B------:R-:W-:-:S02]  /*b490*/  UIMAD UR19, UR17, UR4, UR46 ;  /* 0x00000004111372a4 */ /* 0x000fc4000f8e022e */
[----:B------:R-:W-:Y:S02]  /*b4a0*/  UIMAD UR20, UR20, UR5, UR6 ;  /* 0x00000005141472a4 */ /* 0x000fe4000f8e0206 */
[----:B------:R-:W-:Y:S01]  /*b4b0*/  UIMAD UR21, UR21, UR42, UR7 ;  /* 0x0000002a151572a4 */ /* 0x000fe2000f8e0207 */
[----:B------:R-:W-:Y:S01]  /*b4c0*/  UMOV UR27, UR14 ;  /* 0x0000000e001b7c82 */ /* 0x000fe20008000000 */
[----:B------:R-:W-:Y:S01]  /*b4d0*/  @UP1 USHF.R.U32.HI UR27, URZ, UR13, UR25 ;  /* 0x0000000d3f1b1299 */ /* 0x000fe20008011619 */
[----:B------:R-:W-:Y:S01]  /*b4e0*/  @UP2 ULDC UR12, c[0x0][0x39c] ;  /* 0x0000e700000c2ab9 */ /* 0x000fe20000000800 */
[----:B------:R-:W-:Y:S01]  /*b4f0*/  UMOV UR17, UR9 ;  /* 0x0000000900117c82 */ /* 0x000fe20008000000 */
[----:B------:R-:W-:Y:S01]  /*b500*/  UMOV UR18, UR10 ;  /* 0x0000000a00127c82 */ /* 0x000fe20008000000 */
[----:B------:R-:W-:-:S03]  /*b510*/  UIMAD.WIDE.U32 UR12, UR27, UR12, URZ ;  /* 0x0000000c1b0c72a5 */ /* 0x000fc6000f8e003f */
[----:B------:R0:W-:Y:S01]  /*b520*/  UTMALDG.5D.IM2COL [UR16], [UR56], UR39 ;  /* 0x00000010380073b4 */ /* 0x0001e20008060027 */
[----:B------:R-:W-:Y:S01]  /*b530*/  @UP0 ULDC UR24, c[0x0][0x384] ;  /* 0x0000e10000180ab9 */ /* 0x000fe20000000800 */
[----:B------:R-:W-:Y:S01]  /*b540*/  UMOV UR26, UR11 ;  /* 0x0000000b001a7c82 */ /* 0x000fe20008000000 */
[----:B0-----:R-:W-:Y:S01]  /*b550*/  @UP2 ULDC UR19, c[0x0][0x3a0] ;  /* 0x0000e80000132ab9 */ /* 0x001fe20000000800 */
[----:B------:R-:W-:Y:S01]  /*b560*/  UIMAD.WIDE.U32 UR16, UR11, UR24, URZ ;  /* 0x000000180b1072a5 */ /* 0x000fe2000f8e003f */
[----:B------:R-:W-:Y:S01]  /*b570*/  UMOV UR22, UR27 ;  /* 0x0000001b00167c82 */ /* 0x000fe20008000000 */
[----:B------:R-:W-:Y:S01]  /*b580*/  @UP2 USHF.R.U32.HI UR22, URZ, UR19, UR13 ;  /* 0x000000133f162299 */ /* 0x000fe2000801160d */
[----:B------:R-:W-:Y:S02]  /*b590*/  @UP0 ULDC UR18, c[0x0][0x388] ;  /* 0x0000e20000120ab9 */ /* 0x000fe40000000800 */
[----:B------:R-:W-:Y:S01]  /*b5a0*/  @UP1 ULDC.64 UR12, c[0x0][0x390] ;  /* 0x0000e400000c1ab9 */ /* 0x000fe20000000a00 */
[----:B------:R-:W-:-:S02]  /*b5b0*/  @UP0 USHF.R.U32.HI UR26, URZ, UR18, UR17 ;  /* 0x000000123f1a0299 */ /* 0x000fc40008011611 */
[----:B------:R-:W-:Y:S02]  /*b5c0*/  UIADD3 UR21, -UR22, URZ, URZ ;  /* 0x0000003f16157290 */ /* 0x000fe4000fffe13f */
[----:B------:R-:W-:Y:S02]  /*b5d0*/  UIADD3 UR17, -UR14, URZ, URZ ;  /* 0x0000003f0e117290 */ /* 0x000fe4000fffe13f */
[----:B------:R-:W-:Y:S02]  /*b5e0*/  UIADD3 UR18, -UR27, URZ, URZ ;  /* 0x0000003f1b127290 */ /* 0x000fe4000fffe13f */
[----:B------:R-:W-:Y:S01]  /*b5f0*/  UIMAD UR21, UR23, UR21, UR27 ;  /* 0x00000015171572a4 */ /* 0x000fe2000f8e021b */
[----:B------:R-:W-:Y:S01]  /*b600*/  R2UR UR27, R47 ;  /* 0x000000002f1b72ca */ /* 0x000fe200000e0000 */
[----:B------:R-:W-:Y:S02]  /*b610*/  UIMAD UR17, UR15, UR17, UR29 ;  /* 0x000000110f1172a4 */ /* 0x000fe4000f8e021d */
[----:B------:R-:W-:-:S02]  /*b620*/  UIMAD UR18, UR31, UR18, UR14 ;  /* 0x000000121f1272a4 */ /* 0x000fc4000f8e020e */
[----:B------:R-:W-:Y:S02]  /*b630*/  UIMAD.WIDE.U32 UR24, UR26, UR12, URZ ;  /* 0x0000000c1a1872a5 */ /* 0x000fe4000f8e003f */
[----:B------:R-:W-:Y:S02]  /*b640*/  UIADD3 UR16, UR8, 0x7000, URZ ;  /* 0x0000700008107890 */ /* 0x000fe4000fffe03f */
[----:B------:R-:W-:Y:S02]  /*b650*/  UIMAD UR19, UR17, UR4, UR46 ;  /* 0x00000004111372a4 */ /* 0x000fe4000f8e022e */
        /* <DEDUP_REMOVED lines=10> */
[----:B------:R-:W-:Y:S01]  /*b700*/  UIADD3 UR12, -UR26, URZ, URZ ;  /* 0x0000003f1a0c7290 */ /* 0x000fe2000fffe13f */
[----:B------:R-:W-:Y:S01]  /*b710*/  UMOV UR25, UR9 ;  /* 0x0000000900197c82 */ /* 0x000fe20008000000 */
[----:B0-----:R-:W-:Y:S01]  /*b720*/  UMOV UR22, UR14 ;  /* 0x0000000e00167c82 */ /* 0x001fe20008000000 */
[----:B------:R-:W-:Y:S02]  /*b730*/  @UP2 USHF.R.U32.HI UR22, URZ, UR24, UR13 ;  /* 0x000000183f162299 */ /* 0x000fe4000801160d */
[----:B------:R-:W-:Y:S02]  /*b740*/  UIADD3 UR20, -UR14, URZ, URZ ;  /* 0x0000003f0e147290 */ /* 0x000fe4000fffe13f */
[----:B------:R-:W-:Y:S02]  /*b750*/  UIADD3 UR21, -UR22, URZ, URZ ;  /* 0x0000003f16157290 */ /* 0x000fe4000fffe13f */
[----:B------:R-:W-:-:S02]  /*b760*/  UIMAD UR19, UR15, UR12, UR27 ;  /* 0x0000000c0f1372a4 */ /* 0x000fc4000f8e021b */
[----:B------:R-:W-:Y:S02]  /*b770*/  UIMAD UR20, UR31, UR20, UR26 ;  /* 0x000000141f1472a4 */ /* 0x000fe4000f8e021a */
[----:B------:R-:W-:Y:S02]  /*b780*/  UIMAD UR21, UR23, UR21, UR14 ;  /* 0x00000015171572a4 */ /* 0x000fe4000f8e020e */
[----:B------:R-:W-:Y:S02]  /*b790*/  UIADD3 UR16, UR8, 0x7800, URZ ;  /* 0x0000780008107890 */ /* 0x000fe4000fffe03f */
[----:B------:R-:W-:Y:S02]  /*b7a0*/  UIMAD UR19, UR19, UR4, UR46 ;  /* 0x00000004131372a4 */ /* 0x000fe4000f8e022e */
[----:B------:R-:W-:Y:S02]  /*b7b0*/  UIMAD UR20, UR20, UR5, UR6 ;  /* 0x00000005141472a4 */ /* 0x000fe4000f8e0206 */
[----:B------:R-:W-:Y:S01]  /*b7c0*/  UIMAD UR21, UR21, UR42, UR7 ;  /* 0x0000002a151572a4 */ /* 0x000fe2000f8e0207 */
[----:B------:R-:W-:Y:S01]  /*b7d0*/  @UP0 ULDC UR17, c[0x0][0x384] ;  /* 0x0000e10000110ab9 */ /* 0x000fe20000000800 */
[----:B------:R-:W-:Y:S01]  /*b7e0*/  @UP0 ULDC UR14, c[0x0][0x388] ;  /* 0x0000e200000e0ab9 */ /* 0x000fe20000000800 */
[----:B------:R-:W-:-:S02]  /*b7f0*/  UIMAD.WIDE.U32 UR12, UR50, UR17, URZ ;  /* 0x00000011320c72a5 */ /* 0x000fc4000f8e003f */
[----:B------:R-:W-:Y:S01]  /*b800*/  UIADD3 UR26, UR10, 0x20, URZ ;  /* 0x000000200a1a7890 */ /* 0x000fe2000fffe03f */
[----:B------:R-:W-:Y:S01]  /*b810*/  UMOV UR17, UR9 ;  /* 0x0000000900117c82 */ /* 0x000fe20008000000 */
[----:B------:R-:W-:Y:S02]  /*b820*/  @UP0 USHF.R.U32.HI UR50, URZ, UR14, UR13 ;  /* 0x0000000e3f320299 */ /* 0x000fe4000801160d */
[----:B------:R0:W-:Y:S01]  /*b830*/  UTMALDG.5D.IM2COL [UR16], [UR56], UR39 ;  /* 0x00000010380073b4 */ /* 0x0001e20008060027 */
[----:B------:R-:W-:Y:S02]  /*b840*/  @UP0 ULDC UR12, c[0x0][0x384] ;  /* 0x0000e100000c0ab9 */ /* 0x000fe40000000800 */
[----:B------:R-:W-:Y:S01]  /*b850*/  UIMAD.WIDE.U32 UR12, UR51, UR12, URZ ;  /* 0x0000000c330c72a5 */ /* 0x000fe2000f8e003f */
[----:B------:R-:W-:Y:S01]  /*b860*/  UMOV UR36, UR26 ;  /* 0x0000001a00247c82 */ /* 0x000fe20008000000 */
[----:B------:R-:W-:Y:S01]  /*b870*/  UMOV UR14, UR50 ;  /* 0x00000032000e7c82 */ /* 0x000fe20008000000 */
[----:B0-----:R-:W-:-:S04]  /*b880*/  @UP1 ULDC.64 UR16, c[0x0][0x390] ;  /* 0x0000e40000101ab9 */ /* 0x001fc80000000a00 */
[----:B------:R-:W-:Y:S01]  /*b890*/  @UP0 UMOV UR20, UR13 ;  /* 0x0000000d00140c82 */ /* 0x000fe20008000000 */
[----:B------:R-:W-:Y:S01]  /*b8a0*/  UIMAD.WIDE.U32 UR18, UR50, UR16, URZ ;  /* 0x00000010321272a5 */ /* 0x000fe2000f8e003f */
[----:B------:R-:W-:-:S06]  /*b8b0*/  @UP1 ULDC.64 UR12, c[0x0][0x390] ;  /* 0x0000e400000c1ab9 */ /* 0x000fcc0000000a00 */
[----:B------:R-:W-:Y:S01]  /*b8c0*/  @UP1 UMOV UR24, UR19 ;  /* 0x0000001300181c82 */ /* 0x000fe20008000000 */
[----:B------:R-:W-:Y:S01]  /*b8d0*/  @UP0 ULDC UR19, c[0x0][0x388] ;  /* 0x0000e20000130ab9 */ /* 0x000fe20000000800 */
[----:B------:R-:W-:Y:S01]  /*b8e0*/  @UP1 USHF.R.U32.HI UR14, URZ, UR17, UR24 ;  /* 0x000000113f0e1299 */ /* 0x000fe20008011618 */
[----:B------:R-:W-:Y:S02]  /*b8f0*/  @UP2 ULDC UR18, c[0x0][0x3a0] ;  /* 0x0000e80000122ab9 */ /* 0x000fe40000000800 */
[----:B------:R-:W-:Y:S01]  /*b900*/  @UP2 ULDC UR24, c[0x0][0x39c] ;  /* 0x0000e70000182ab9 */ /* 0x000fe20000000800 */
[----:B------:R-:W-:Y:S02]  /*b910*/  @UP0 USHF.R.U32.HI UR51, URZ, UR19, UR20 ;  /* 0x000000133f330299 */ /* 0x000fe40008011614 */
[----:B------:R-:W-:Y:S02]  /*b920*/  UIMAD.WIDE.U32 UR16, UR14, UR24, URZ ;  /* 0x000000180e1072a5 */ /* 0x000fe4000f8e003f */
[----:B------:R-:W-:Y:S01]  /*b930*/  UMOV UR19, UR14 ;  /* 0x0000000e00137c82 */ /* 0x000fe20008000000 */
[----:B------:R-:W-:-:S02]  /*b940*/  UIADD3 UR16, -UR50, URZ, URZ ;  /* 0x0000003f32107290 */ /* 0x000fc4000fffe13f */
[----:B------:R-:W-:Y:S02]  /*b950*/  @UP2 USHF.R.U32.HI UR19, URZ, UR18, UR17 ;  /* 0x000000123f132299 */ /* 0x000fe40008011611 */
[----:B------:R-:W-:Y:S02]  /*b960*/  UIADD3 UR18, -UR14, URZ, URZ ;  /* 0x0000003f0e127290 */ /* 0x000fe4000fffe13f */
[----:B------:R-:W-:Y:S02]  /*b970*/  UIADD3 UR24, UR8, 0x400, URZ ;  /* 0x0000040008187890 */ /* 0x000fe4000fffe03f */
[----:B------:R-:W-:Y:S01]  /*b980*/  IMAD.U32 R5, RZ, RZ, UR19 ;  /* 0x00000013ff057e24 */ /* 0x000fe2000f8e00ff */
[----:B------:R-:W-:Y:S01]  /*b990*/  UIMAD UR19, UR15, UR16, UR41 ;  /* 0x000000100f1372a4 */ /* 0x000fe2000f8e0229 */
[----:B------:R-:W-:Y:S01]  /*b9a0*/  R2UR UR41, R33 ;  /* 0x00000000212972ca */ /* 0x000fe200000e0000 */
[----:B------:R-:W-:Y:S01]  /*b9b0*/  UIMAD UR18, UR31, UR18, UR50 ;  /* 0x000000121f1272a4 */ /* 0x000fe2000f8e0232 */
[----:B------:R-:W-:Y:S01]  /*b9c0*/  R2UR UR31, R4 ;  /* 0x00000000041f72ca */ /* 0x000fe200000e0000 */
[----:B------:R-:W-:Y:S01]  /*b9d0*/  UIMAD UR27, UR19, UR4, UR46 ;  /* 0x00000004131b72a4 */ /* 0x000fe2000f8e022e */
[----:B------:R-:W-:Y:S01]  /*b9e0*/  R2UR UR30, R5 ;  /* 0x00000000051e72ca */ /* 0x000fe200000e0000 */
[----:B------:R-:W-:Y:S01]  /*b9f0*/  UIMAD UR28, UR18, UR5, UR6 ;  /* 0x00000005121c72a4 */ /* 0x000fe2000f8e0206 */
[----:B------:R-:W-:Y:S01]  /*ba00*/  MOV R4, UR10 ;  /* 0x0000000a00047c02 */ /* 0x000fe20008000f00 */
[----:B------:R-:W-:Y:S01]  /*ba10*/  @UP0 ULDC UR20, c[0x0][0x384] ;  /* 0x0000e10000140ab9 */ /* 0x000fe20000000800 */
[----:B------:R-:W-:Y:S01]  /*ba20*/  @UP0 ULDC UR18, c[0x0][0x384] ;  /* 0x0000e10000120ab9 */ /* 0x000fe20000000800 */
[----:B------:R-:W-:-:S02]  /*ba30*/  UIMAD.WIDE.U32 UR20, UR53, UR20, URZ ;  /* 0x00000014351472a5 */ /* 0x000fc4000f8e003f */
[----:B------:R-:W-:Y:S01]  /*ba40*/  UIMAD.WIDE.U32 UR18, UR52, UR18, URZ ;  /* 0x00000012341272a5 */ /* 0x000fe2000f8e003f */
[----:B------:R-:W-:-:S04]  /*ba50*/  UMOV UR50, UR45 ;  /* 0x0000002d00327c82 */ /* 0x000fc80008000000 */
[----:B------:R-:W-:Y:S01]  /*ba60*/  @UP0 UMOV UR20, UR21 ;  /* 0x0000001500140c82 */ /* 0x000fe20008000000 */
[----:B------:R-:W-:-:S04]  /*ba70*/  UIADD3 UR17, -UR30, URZ, URZ ;  /* 0x0000003f1e117290 */ /* 0x000fc8000fffe13f */
[----:B------:R-:W-:Y:S02]  /*ba80*/  UIMAD UR14, UR23, UR17, UR14 ;  /* 0x00000011170e72a4 */ /* 0x000fe4000f8e020e */
[----:B------:R-:W-:Y:S02]  /*ba90*/  UIMAD.WIDE.U32 UR16, UR51, UR12, URZ ;  /* 0x0000000c331072a5 */ /* 0x000fe4000f8e003f */
[----:B------:R-:W-:Y:S01]  /*baa0*/  UIMAD UR29, UR14, UR42, UR7 ;  /* 0x0000002a0e1d72a4 */ /* 0x000fe2000f8e0207 */
[----:B------:R-:W-:Y:S01]  /*bab0*/  UMOV UR12, UR51 ;  /* 0x00000033000c7c82 */ /* 0x000fe20008000000 */
[----:B------:R-:W-:-:S03]  /*bac0*/  @UP1 USHF.R.U32.HI UR12, URZ, UR13, UR17 ;  /* 0x0000000d3f0c1299 */ /* 0x000fc60008011611 */
[----:B------:R-:W-:Y:S01]  /*bad0*/  @UP2 ULDC UR16, c[0x0][0x39c] ;  /* 0x0000e70000102ab9 */ /* 0x000fe20000000800 */
[----:B------:R-:W-:Y:S01]  /*bae0*/  UMOV UR13, UR53 ;  /* 0x00000035000d7c82 */ /* 0x000fe20008000000 */
[----:B------:R-:W-:Y:S02]  /*baf0*/  UIMAD.WIDE.U32 UR16, UR12, UR16, URZ ;  /* 0x000000100c1072a5 */ /* 0x000fe4000f8e003f */
[----:B------:R0:W-:Y:S01]  /*bb00*/  UTMALDG.5D.IM2COL [UR24], [UR56], UR39 ;  /* 0x00000018380073b4 */ /* 0x0001e20008060027 */
[----:B------:R-:W-:Y:S01]  /*bb10*/  UMOV UR22, UR12 ;  /* 0x0000000c00167c82 */ /* 0x000fe20008000000 */
[----:B------:R-:W-:Y:S01]  /*bb20*/  UMOV UR14, UR52 ;  /* 0x00000034000e7c82 */ /* 0x000fe20008000000 */
[----:B------:R-:W-:Y:S02]  /*bb30*/  R2UR UR52, R38 ;  /* 0x00000000263472ca */ /* 0x000fe400000e0000 */
[----:B------:R-:W-:Y:S01]  /*bb40*/  @UP2 UMOV UR16, UR17 ;  /* 0x0000001100102c82 */ /* 0x000fe20008000000 */
[----:B0-----:R-:W-:Y:S01]  /*bb50*/  @UP2 ULDC UR25, c[0x0][0x3a0] ;  /* 0x0000e80000192ab9 */ /* 0x001fe20000000800 */
[----:B------:R-:W-:Y:S01]  /*bb60*/  @UP0 ULDC UR24, c[0x0][0x388] ;  /* 0x0000e20000180ab9 */ /* 0x000fe20000000800 */
[----:B------:R-:W-:-:S02]  /*bb70*/  @UP2 USHF.R.U32.HI UR22, URZ, UR25, UR16 ;  /* 0x000000193f162299 */ /* 0x000fc40008011610 */
[----:B------:R-:W-:Y:S01]  /*bb80*/  @UP0 USHF.R.U32.HI UR13, URZ, UR24, UR20 ;  /* 0x000000183f0d0299 */ /* 0x000fe20008011614 */
[----:B------:R-:W-:Y:S01]  /*bb90*/  @UP0 ULDC UR26, c[0x0][0x388] ;  /* 0x0000e200001a0ab9 */ /* 0x000fe20000000800 */
[----:B------:R-:W-:Y:S01]  /*bba0*/  @UP1 ULDC.64 UR16, c[0x0][0x390] ;  /* 0x0000e40000101ab9 */ /* 0x000fe20000000a00 */
[----:B------:R-:W-:Y:S02]  /*bbb0*/  @UP0 USHF.R.U32.HI UR14, URZ, UR26, UR19 ;  /* 0x0000001a3f0e0299 */ /* 0x000fe40008011613 */
[----:B------:R-:W-:Y:S02]  /*bbc0*/  UIADD3 UR21, -UR22, URZ, URZ ;  /* 0x0000003f16157290 */ /* 0x000fe4000fffe13f */
[----:B------:R-:W-:Y:S02]  /*bbd0*/  UIADD3 UR26, -UR51, URZ, URZ ;  /* 0x0000003f331a7290 */ /* 0x000fe4000fffe13f */
[----:B------:R-:W-:Y:S02]  /*bbe0*/  UIADD3 UR20, -UR12, URZ, URZ ;  /* 0x0000003f0c147290 */ /* 0x000fe4000fffe13f */
[----:B------:R-:W-:-:S02]  /*bbf0*/  UIMAD.WIDE.U32 UR18, UR13, UR16, URZ ;  /* 0x000000100d1272a5 */ /* 0x000fc4000f8e003f */
[----:B------:R-:W-:Y:S02]  /*bc00*/  UIMAD UR21, UR23, UR21, UR12 ;  /* 0x00000015171572a4 */ /* 0x000fe4000f8e020c */
[----:B------:R-:W-:Y:S02]  /*bc10*/  UIMAD UR20, UR31, UR20, UR51 ;  /* 0x000000141f1472a4 */ /* 0x000fe4000f8e0233 */
[----:B------:R-:W-:Y:S01]  /*bc20*/  UIMAD UR12, UR15, UR26, UR41 ;  /* 0x0000001a0f0c72a4 */ /* 0x000fe2000f8e0229 */
[----:B------:R-:W-:Y:S01]  /*bc30*/  R2UR UR41, R34 ;  /* 0x00000000222972ca */ /* 0x000fe200000e0000 */
[----:B------:R-:W-:Y:S01]  /*bc40*/  @UP1 UMOV UR18, UR19 ;  /* 0x0000001300121c82 */ /* 0x000fe20008000000 */
[----:B------:R-:W-:Y:S02]  /*bc50*/  UIADD3 UR16, UR8, 0xc00, URZ ;  /* 0x00000c0008107890 */ /* 0x000fe4000fffe03f */
[----:B------:R-:W-:Y:S02]  /*bc60*/  UIMAD UR19, UR12, UR4, UR46 ;  /* 0x000000040c1372a4 */ /* 0x000fe4000f8e022e */
[----:B------:R-:W-:-:S02]  /*bc70*/  UIMAD UR20, UR20, UR5, UR6 ;  /* 0x00000005141472a4 */ /* 0x000fc4000f8e0206 */
[----:B------:R-:W-:Y:S01]  /*bc80*/  UIMAD UR21, UR21, UR42, UR7 ;  /* 0x0000002a151572a4 */ /* 0x000fe2000f8e0207 */
[----:B------:R-:W-:Y:S01]  /*bc90*/  UMOV UR32, UR13 ;  /* 0x0000000d00207c82 */ /* 0x000fe20008000000 */
[----:B------:R-:W-:Y:S01]  /*bca0*/  @UP1 USHF.R.U32.HI UR32, URZ, UR17, UR18 ;  /* 0x000000113f201299 */ /* 0x000fe20008011612 */
[----:B------:R-:W-:Y:S02]  /*bcb0*/  @UP0 ULDC UR12, c[0x0][0x384] ;  /* 0x0000e100000c0ab9 */ /* 0x000fe40000000800 */
[----:B------:R-:W-:Y:S01]  /*bcc0*/  UMOV UR17, UR9 ;  /* 0x0000000900117c82 */ /* 0x000fe20008000000 */
[----:B------:R-:W-:Y:S01]  /*bcd0*/  UMOV UR18, UR36 ;  /* 0x0000002400127c82 */ /* 0x000fe20008000000 */
[----:B------:R-:W-:Y:S02]  /*bce0*/  @UP1 ULDC.64 UR24, c[0x0][0x390] ;  /* 0x0000e40000181ab9 */ /* 0x000fe40000000a00 */
[----:B------:R0:W-:Y:S01]  /*bcf0*/  UTMALDG.5D.IM2COL [UR16], [UR56], UR39 ;  /* 0x00000010380073b4 */ /* 0x0001e20008060027 */
[----:B------:R-:W-:Y:S01]  /*bd00*/  UIMAD.WIDE.U32 UR26, UR14, UR24, URZ ;  /* 0x000000180e1a72a5 */ /* 0x000fe2000f8e003f */
[----:B------:R-:W-:-:S02]  /*bd10*/  @UP1 ULDC.64 UR28, c[0x0][0x390] ;  /* 0x0000e400001c1ab9 */ /* 0x000fc40000000a00 */
[----:B------:R-:W-:Y:S01]  /*bd20*/  @UP0 ULDC UR24, c[0x0][0x388] ;  /* 0x0000e20000180ab9 */ /* 0x000fe20000000800 */
[----:B------:R-:W-:Y:S01]  /*bd30*/  UMOV UR35, UR14 ;  /* 0x0000000e00237c82 */ /* 0x000fe20008000000 */
[----:B------:R-:W-:Y:S01]  /*bd40*/  @UP1 USHF.R.U32.HI UR35, URZ, UR25, UR27 ;  /* 0x000000193f231299 */ /* 0x000fe2000801161b */
[----:B------:R-:W-:Y:S02]  /*bd50*/  UMOV UR30, UR55 ;  /* 0x00000037001e7c82 */ /* 0x000fe40008000000 */
[----:B------:R-:W-:Y:S01]  /*bd60*/  UMOV UR27, UR54 ;  /* 0x00000036001b7c82 */ /* 0x000fe20008000000 */
[----:B------:R-:W-:Y:S01]  /*bd70*/  UMOV UR26, UR59 ;  /* 0x0000003b001a7c82 */ /* 0x000fe20008000000 */
[----:B0-----:R-:W-:Y:S01]  /*bd80*/  UIMAD.WIDE.U32 UR16, UR58, UR12, URZ ;  /* 0x0000000c3a1072a5 */ /* 0x001fe2000f8e003f */
[----:B------:R-:W-:Y:S01]  /*bd90*/  @UP0 ULDC UR20, c[0x0][0x384] ;  /* 0x0000e10000140ab9 */ /* 0x000fe20000000800 */
[----:B------:R-:W-:Y:S01]  /*bda0*/  @UP0 ULDC UR18, c[0x0][0x384] ;  /* 0x0000e10000120ab9 */ /* 0x000fe20000000800 */
[----:B------:R-:W-:-:S02]  /*bdb0*/  UIMAD.WIDE.U32 UR20, UR55, UR20, URZ ;  /* 0x00000014371472a5 */ /* 0x000fc4000f8e003f */
[----:B------:R-:W-:Y:S01]  /*bdc0*/  UIMAD.WIDE.U32 UR18, UR54, UR18, URZ ;  /* 0x00000012361272a5 */ /* 0x000fe2000f8e003f */
[----:B------:R-:W-:Y:S01]  /*bdd0*/  R2UR UR54, R39 ;  /* 0x00000000273672ca */ /* 0x000fe200000e0000 */
[----:B------:R-:W-:Y:S01]  /*bde0*/  @UP0 USHF.R.U32.HI UR34, URZ, UR24, UR17 ;  /* 0x000000183f220299 */ /* 0x000fe20008011611 */
[----:B------:R-:W-:Y:S01]  /*bdf0*/  @UP0 ULDC UR12, c[0x0][0x388] ;  /* 0x0000e200000c0ab9 */ /* 0x000fe20000000800 */
[----:B------:R-:W-:Y:S02]  /*be00*/  @UP0 ULDC UR22, c[0x0][0x388] ;  /* 0x0000e20000160ab9 */ /* 0x000fe40000000800 */
[----:B------:R-:W-:Y:S01]  /*be10*/  UIMAD.WIDE.U32 UR16, UR34, UR28, URZ ;  /* 0x0000001c221072a5 */ /* 0x000fe2000f8e003f */
[----:B------:R-:W-:Y:S01]  /*be20*/  @UP0 UMOV UR20, UR19 ;  /* 0x0000001300140c82 */ /* 0x000fe20008000000 */
[----:B------:R-:W-:Y:S02]  /*be30*/  @UP0 USHF.R.U32.HI UR30, URZ, UR22, UR21 ;  /* 0x000000163f1e0299 */ /* 0x000fe40008011615 */
[----:B------:R-:W-:Y:S01]  /*be40*/  @UP0 USHF.R.U32.HI UR27, URZ, UR12, UR20 ;  /* 0x0000000c3f1b0299 */ /* 0x000fe20008011614 */
[----:B------:R-:W-:-:S02]  /*be50*/  @UP1 ULDC.64 UR18, c[0x0][0x390] ;  /* 0x0000e40000121ab9 */ /* 0x000fc40000000a00 */
[----:B------:R-:W-:Y:S01]  /*be60*/  @UP1 UMOV UR22, UR17 ;  /* 0x0000001100161c82 */ /* 0x000fe20008000000 */
[----:B------:R-:W-:Y:S01]  /*be70*/  @UP1 ULDC.64 UR24, c[0x0][0x390] ;  /* 0x0000e40000181ab9 */ /* 0x000fe20000000a00 */
[----:B------:R-:W-:Y:S02]  /*be80*/  UIMAD.WIDE.U32 UR16, UR27, UR18, URZ ;  /* 0x000000121b1072a5 */ /* 0x000fe4000f8e003f */
[----:B------:R-:W-:Y:S01]  /*be90*/  UIMAD.WIDE.U32 UR20, UR30, UR24, URZ ;  /* 0x000000181e1472a5 */ /* 0x000fe2000f8e003f */
[----:B------:R-:W-:Y:S02]  /*bea0*/  UMOV UR12, UR34 ;  /* 0x00000022000c7c82 */ /* 0x000fe40008000000 */
[----:B------:R-:W-:Y:S01]  /*beb0*/  UMOV UR24, UR30 ;  /* 0x0000001e00187c82 */ /* 0x000fe20008000000 */
[----:B------:R-:W-:Y:S01]  /*bec0*/  @UP1 USHF.R.U32.HI UR24, URZ, UR25, UR21 ;  /* 0x000000193f181299 */ /* 0x000fe20008011615 */
[----:B------:R-:W-:Y:S02]  /*bed0*/  @UP2 ULDC UR16, c[0x0][0x39c] ;  /* 0x0000e70000102ab9 */ /* 0x000fe40000000800 */
[----:B------:R-:W-:Y:S01]  /*bee0*/  UMOV UR25, UR27 ;  /* 0x0000001b00197c82 */ /* 0x000fe20008000000 */
[----:B------:R-:W-:-:S02]  /*bef0*/  @UP1 USHF.R.U32.HI UR25, URZ, UR19, UR17 ;  /* 0x000000133f191299 */ /* 0x000fc40008011611 */
[----:B------:R-:W-:Y:S02]  /*bf00*/  UIMAD.WIDE.U32 UR16, UR32, UR16, URZ ;  /* 0x00000010201072a5 */ /* 0x000fe4000f8e003f */
[----:B------:R-:W-:Y:S01]  /*bf10*/  @UP1 USHF.R.U32.HI UR12, URZ, UR29, UR22 ;  /* 0x0000001d3f0c1299 */ /* 0x000fe20008011616 */
[----:B------:R-:W-:Y:S02]  /*bf20*/  @UP2 ULDC UR20, c[0x0][0x3a0] ;  /* 0x0000e80000142ab9 */ /* 0x000fe40000000800 */
[----:B------:R-:W-:Y:S01]  /*bf30*/  UMOV UR22, UR32 ;  /* 0x0000002000167c82 */ /* 0x000fe20008000000 */
[----:B------:R-:W-:Y:S02]  /*bf40*/  @UP2 USHF.R.U32.HI UR22, URZ, UR20, UR17 ;  /* 0x000000143f162299 */ /* 0x000fe40008011611 */
[----:B------:R-:W-:Y:S02]  /*bf50*/  UIADD3 UR20, -UR32, URZ, URZ ;  /* 0x0000003f20147290 */ /* 0x000fe4000fffe13f */
[----:B------:R-:W-:-:S02]  /*bf60*/  UIADD3 UR17, -UR13, URZ, URZ ;  /* 0x0000003f0d117290 */ /* 0x000fc4000fffe13f */
[----:B------:R-:W-:Y:S02]  /*bf70*/  UIMAD UR20, UR31, UR20, UR13 ;  /* 0x000000141f1472a4 */ /* 0x000fe4000f8e020d */
[----:B------:R-:W-:Y:S01]  /*bf80*/  UIADD3 UR13, -UR22, URZ, URZ ;  /* 0x0000003f160d7290 */ /* 0x000fe2000fffe13f */
[----:B------:R-:W-:Y:S01]  /*bf90*/  @UP0 ULDC UR18, c[0x0][0x384] ;  /* 0x0000e10000120ab9 */ /* 0x000fe20000000800 */
[----:B------:R-:W-:Y:S02]  /*bfa0*/  UIMAD UR17, UR15, UR17, UR41 ;  /* 0x000000110f1172a4 */ /* 0x000fe4000f8e0229 */
[----:B------:R-:W-:Y:S02]  /*bfb0*/  UIMAD.WIDE.U32 UR18, UR59, UR18, URZ ;  /* 0x000000123b1272a5 */ /* 0x000fe4000f8e003f */
[----:B------:R-:W-:Y:S01]  /*bfc0*/  UIMAD UR13, UR23, UR13, UR32 ;  /* 0x0000000d170d72a4 */ /* 0x000fe2000f8e0220 */
[----:B------:R-:W-:Y:S01]  /*bfd0*/  @UP0 ULDC UR21, c[0x0][0x388] ;  /* 0x0000e20000150ab9 */ /* 0x000fe20000000800 */
[----:B------:R-:W-:-:S02]  /*bfe0*/  UIADD3 UR16, UR8, 0x1400, URZ ;  /* 0x0000140008107890 */ /* 0x000fc4000fffe03f */
[----:B------:R-:W-:Y:S02]  /*bff0*/  @UP0 USHF.R.U32.HI UR26, URZ, UR21, UR19 ;  /* 0x000000153f1a0299 */ /* 0x000fe40008011613 */
[----:B------:R-:W-:Y:S02]  /*c000*/  UIMAD UR19, UR17, UR4, UR46 ;  /* 0x00000004111372a4 */ /* 0x000fe4000f8e022e */
[----:B------:R-:W-:Y:S02]  /*c010*/  UIMAD UR20, UR20, UR5, UR6 ;  /* 0x00000005141472a4 */ /* 0x000fe4000f8e0206 */
[----:B------:R-:W-:Y:S01]  /*c020*/  UIMAD UR21, UR13, UR42, UR7 ;  /* 0x0000002a0d1572a4 */ /* 0x000fe2000f8e0207 */
[----:B------:R-:W-:Y:S02]  /*c030*/  @UP1 ULDC.64 UR28, c[0x0][0x390] ;  /* 0x0000e400001c1ab9 */ /* 0x000fe40000000a00 */
[----:B------:R-:W-:Y:S01]  /*c040*/  UMOV UR13, UR26 ;  /* 0x0000001a000d7c82 */ /* 0x000fe20008000000 */
[----:B------:R-:W-:Y:S01]  /*c050*/  UIMAD.WIDE.U32 UR32, UR26, UR28, URZ ;  /* 0x0000001c1a2072a5 */ /* 0x000fe2000f8e003f */
[----:B------:R-:W-:Y:S01]  /*c060*/  UMOV UR17, UR9 ;  /* 0x0000000900117c82 */ /* 0x000fe20008000000 */
[----:B------:R-:W-:-:S02]  /*c070*/  UMOV UR18, UR36 ;  /* 0x0000002400127c82 */ /* 0x000fc40008000000 */
[----:B------:R-:W-:Y:S01]  /*c080*/  @UP1 USHF.R.U32.HI UR13, URZ, UR29, UR33 ;  /* 0x0000001d3f0d1299 */ /* 0x000fe20008011621 */
[----:B------:R0:W-:Y:S01]  /*c090*/  UTMALDG.5D.IM2COL [UR16], [UR56], UR39 ;  /* 0x00000010380073b4 */ /* 0x0001e20008060027 */
[----:B------:R-:W-:Y:S01]  /*c0a0*/  UMOV UR28, UR61 ;  /* 0x0000003d001c7c82 */ /* 0x000fe20008000000 */
[----:B------:R-:W-:Y:S01]  /*c0b0*/  @UP2 ULDC UR29, c[0x0][0x39c] ;  /* 0x0000e700001d2ab9 */ /* 0x000fe20000000800 */
[----:B------:R-:W-:Y:S01]  /*c0c0*/  UMOV UR41, UR60 ;  /* 0x0000003c00297c82 */ /* 0x000fe20008000000 */
[----:B------:R-:W-:Y:S01]  /*c0d0*/  @UP1 ULDC.64 UR36, c[0x0][0x390] ;  /* 0x0000e40000241ab9 */ /* 0x000fe20000000a00 */
[----:B0-----:R-:W-:Y:S01]  /*c0e0*/  UIMAD.WIDE.U32 UR18, UR35, UR29, URZ ;  /* 0x0000001d231272a5 */ /* 0x001fe2000f8e003f */
[----:B------:R-:W-:Y:S02]  /*c0f0*/  @UP2 ULDC UR21, c[0x0][0x3a0] ;  /* 0x0000e80000152ab9 */ /* 0x000fe40000000800 */
[----:B------:R-:W-:Y:S01]  /*c100*/  @UP0 ULDC UR29, c[0x0][0x384] ;  /* 0x0000e100001d0ab9 */ /* 0x000fe20000000800 */
[----:B------:R-:W-:Y:S01]  /*c110*/  UMOV UR22, UR35 ;  /* 0x0000002300167c82 */ /* 0x000fe20008000000 */
[----:B------:R-:W-:-:S02]  /*c120*/  UIMAD.WIDE.U32 UR16, UR61, UR29, URZ ;  /* 0x0000001d3d1072a5 */ /* 0x000fc4000f8e003f */
[----:B------:R-:W-:Y:S01]  /*c130*/  @UP0 ULDC UR18, c[0x0][0x384] ;  /* 0x0000e10000120ab9 */ /* 0x000fe20000000800 */
[----:B------:R-:W-:Y:S01]  /*c140*/  @UP2 UMOV UR29, UR19 ;  /* 0x00000013001d2c82 */ /* 0x000fe20008000000 */
[----:B------:R-:W-:Y:S01]  /*c150*/  @UP0 ULDC UR20, c[0x0][0x388] ;  /* 0x0000e20000140ab9 */ /* 0x000fe20000000800 */
[----:B------:R-:W-:Y:S02]  /*c160*/  @UP2 USHF.R.U32.HI UR22, URZ, UR21, UR29 ;  /* 0x000000153f162299 */ /* 0x000fe4000801161d */
[----:B------:R-:W-:Y:S01]  /*c170*/  UIMAD.WIDE.U32 UR18, UR60, UR18, URZ ;  /* 0x000000123c1272a5 */ /* 0x000fe2000f8e003f */
[----:B------:R-:W-:Y:S01]  /*c180*/  @UP0 UMOV UR29, UR17 ;  /* 0x00000011001d0c82 */ /* 0x000fe20008000000 */
[----:B------:R-:W-:Y:S01]  /*c190*/  @UP0 ULDC UR21, c[0x0][0x388] ;  /* 0x0000e20000150ab9 */ /* 0x000fe20000000800 */
[----:B------:R-:W-:Y:S01]  /*c1a0*/  @UP0 USHF.R.U32.HI UR28, URZ, UR20, UR29 ;  /* 0x000000143f1c0299 */ /* 0x000fe2000801161d */
[----:B------:R-:W-:Y:S01]  /*c1b0*/  @UP1 ULDC.64 UR16, c[0x0][0x390] ;  /* 0x0000e40000101ab9 */ /* 0x000fe20000000a00 */
[----:B------:R-:W-:-:S02]  /*c1c0*/  @UP0 USHF.R.U32.HI UR41, URZ, UR21, UR19 ;  /* 0x000000153f290299 */ /* 0x000fc40008011613 */
[----:B------:R-:W-:Y:S02]  /*c1d0*/  UIADD3 UR21, -UR22, URZ, URZ ;  /* 0x0000003f16157290 */ /* 0x000fe4000fffe13f */
[----:B------:R-:W-:Y:S02]  /*c1e0*/  UIADD3 UR29, -UR14, URZ, URZ ;  /* 0x0000003f0e1d7290 */ /* 0x000fe4000fffe13f */
[----:B------:R-:W-:Y:S02]  /*c1f0*/  UIADD3 UR20, -UR35, URZ, URZ ;  /* 0x0000003f23147290 */ /* 0x000fe4000fffe13f */
[----:B------:R-:W-:Y:S02]  /*c200*/  UIMAD.WIDE.U32 UR18, UR28, UR16, URZ ;  /* 0x000000101c1272a5 */ /* 0x000fe4000f8e003f */
[----:B------:R-:W-:Y:S02]  /*c210*/  UIMAD UR21, UR23, UR21, UR35 ;  /* 0x00000015171572a4 */ /* 0x000fe4000f8e0223 */
[----:B------:R-:W-:-:S02]  /*c220*/  UIMAD UR20, UR31, UR20, UR14 ;  /* 0x000000141f1472a4 */ /* 0x000fc4000f8e020e */
[----:B------:R-:W-:Y:S01]  /*c230*/  UIMAD UR48, UR15, UR29, UR48 ;  /* 0x0000001d0f3072a4 */ /* 0x000fe2000f8e0230 */
[----:B------:R-:W-:Y:S01]  /*c240*/  @UP1 UMOV UR18, UR19 ;  /* 0x0000001300121c82 */ /* 0x000fe20008000000 */
[----:B------:R-:W-:Y:S02]  /*c250*/  UIADD3 UR16, UR8, 0x1c00, URZ ;  /* 0x00001c0008107890 */ /* 0x000fe4000fffe03f */
[----:B------:R-:W-:Y:S02]  /*c260*/  UIMAD UR19, UR48, UR4, UR46 ;  /* 0x00000004301372a4 */ /* 0x000fe4000f8e022e */
[----:B------:R-:W-:Y:S02]  /*c270*/  UIMAD UR20, UR20, UR5, UR6 ;  /* 0x00000005141472a4 */ /* 0x000fe4000f8e0206 */
[----:B------:R-:W-:Y:S02]  /*c280*/  UIADD3 UR61, UR10, 0x20, URZ ;  /* 0x000000200a3d7890 */ /* 0x000fe4000fffe03f */
[----:B------:R-:W-:-:S02]  /*c290*/  UIMAD UR21, UR21, UR42, UR7 ;  /* 0x0000002a151572a4 */ /* 0x000fc4000f8e0207 */
[----:B------:R-:W-:Y:S01]  /*c2a0*/  UIMAD.WIDE.U32 UR32, UR41, UR36, URZ ;  /* 0x00000024292072a5 */ /* 0x000fe2000f8e003f */
[----:B------:R-:W-:Y:S01]  /*c2b0*/  UMOV UR29, UR28 ;  /* 0x0000001c001d7c82 */ /* 0x000fe20008000000 */
[----:B------:R-:W-:Y:S01]  /*c2c0*/  @UP1 USHF.R.U32.HI UR29, URZ, UR17, UR18 ;  /* 0x000000113f1d1299 */ /* 0x000fe20008011612 */
[----:B------:R-:W-:Y:S02]  /*c2d0*/  UMOV UR51, UR41 ;  /* 0x0000002900337c82 */ /* 0x000fe40008000000 */
[----:B------:R-:W-:Y:S01]  /*c2e0*/  UMOV UR17, UR9 ;  /* 0x0000000900117c82 */ /* 0x000fe20008000000 */
[----:B------:R-:W-:Y:S01]  /*c2f0*/  UMOV UR18, UR61 ;  /* 0x0000003d00127c82 */ /* 0x000fe20008000000 */
[----:B------:R-:W-:Y:S01]  /*c300*/  @UP1 USHF.R.U32.HI UR51, URZ, UR37, UR33 ;  /* 0x000000253f331299 */ /* 0x000fe20008011621 */
[----:B------:R0:W-:Y:S01]  /*c310*/  UTMALDG.5D.IM2COL [UR16], [UR56], UR39 ;  /* 0x00000010380073b4 */ /* 0x0001e20008060027 */
[----:B------:R-:W-:Y:S01]  /*c320*/  @UP0 ULDC UR32, c[0x0][0x388] ;  /* 0x0000e20000200ab9 */ /* 0x000fe20000000800 */
[----:B------:R-:W-:Y:S01]  /*c330*/  @UP0 ULDC UR33, c[0x0][0x384] ;  /* 0x0000e10000210ab9 */ /* 0x000fe20000000800 */
[----:B------:R-:W-:Y:S01]  /*c340*/  @UP0 ULDC UR35, c[0x0][0x388] ;  /* 0x0000e20000230ab9 */ /* 0x000fe20000000800 */
[----:B------:R-:W-:Y:S01]  /*c350*/  UMOV UR14, UR44 ;  /* 0x0000002c000e7c82 */ /* 0x000fe20008000000 */
[----:B------:R-:W-:Y:S01]  /*c360*/  UIADD3 UR48, UR8, 0x5c00, URZ ;  /* 0x00005c0008307890 */ /* 0x000fe2000fffe03f */
[----:B------:R-:W-:-:S05]  /*c370*/  UMOV UR10, UR51 ;  /* 0x00000033000a7c82 */ /* 0x000fca0008000000 */
[----:B------:R-:W-:Y:S01]  /*c380*/  MOV R21, UR48 ;  /* 0x0000003000157c02 */ /* 0x000fe20008000f00 */
[----:B------:R-:W-:Y:S02]  /*c390*/  UIADD3 UR48, UR8, 0x4c00, URZ ;  /* 0x00004c0008307890 */ /* 0x000fe4000fffe03f */
[----:B0-----:R-:W-:Y:S01]  /*c3a0*/  UIMAD.WIDE.U32 UR20, UR47, UR33, URZ ;  /* 0x000000212f1472a5 */ /* 0x001fe2000f8e003f */
[----:B------:R-:W-:Y:S01]  /*c3b0*/  R2UR UR47, R37 ;  /* 0x00000000252f72ca */ /* 0x000fe200000e0000 */
[----:B------:R-:W-:Y:S01]  /*c3c0*/  @UP0 ULDC UR18, c[0x0][0x384] ;  /* 0x0000e10000120ab9 */ /* 0x000fe20000000800 */
[----:B------:R-:W-:Y:S01]  /*c3d0*/  @UP0 ULDC UR16, c[0x0][0x384] ;  /* 0x0000e10000100ab9 */ /* 0x000fe20000000800 */
[----:B------:R-:W-:Y:S02]  /*c3e0*/  UIMAD.WIDE.U32 UR18, UR44, UR18, URZ ;  /* 0x000000122c1272a5 */ /* 0x000fe4000f8e003f */
[----:B------:R-:W-:Y:S02]  /*c3f0*/  UIMAD.WIDE.U32 UR16, UR45, UR16, URZ ;  /* 0x000000102d1072a5 */ /* 0x000fe4000f8e003f */
[----:B------:R-:W-:-:S02]  /*c400*/  @UP0 USHF.R.U32.HI UR40, URZ, UR32, UR21 ;  /* 0x000000203f280299 */ /* 0x000fc40008011615 */
[----:B------:R-:W-:Y:S01]  /*c410*/  @UP0 USHF.R.U32.HI UR14, URZ, UR35, UR19 ;  /* 0x000000233f0e0299 */ /* 0x000fe20008011613 */
[----:B------:R-:W-:Y:S01]  /*c420*/  @UP1 ULDC.64 UR20, c[0x0][0x390] ;  /* 0x0000e40000141ab9 */ /* 0x000fe20000000a00 */
[----:B------:R-:W-:Y:S01]  /*c430*/  @UP0 ULDC UR22, c[0x0][0x388] ;  /* 0x0000e20000160ab9 */ /* 0x000fe20000000800 */
[----:B------:R-:W-:Y:S02]  /*c440*/  UIMAD.WIDE.U32 UR18, UR40, UR20, URZ ;  /* 0x00000014281272a5 */ /* 0x000fe4000f8e003f */
[----:B------:R-:W-:Y:S01]  /*c450*/  UMOV UR59, UR40 ;  /* 0x00000028003b7c82 */ /* 0x000fe20008000000 */
[----:B------:R-:W-:Y:S01]  /*c460*/  @UP0 UMOV UR20, UR17 ;  /* 0x0000001100140c82 */ /* 0x000fe20008000000 */
[----:B------:R-:W-:Y:S01]  /*c470*/  @UP1 ULDC.64 UR16, c[0x0][0x390] ;  /* 0x0000e40000101ab9 */ /* 0x000fe20000000a00 */
[----:B------:R-:W-:Y:S01]  /*c480*/  @UP0 USHF.R.U32.HI UR50, URZ, UR22, UR20 ;  /* 0x000000163f320299 */ /* 0x000fe20008011614 */
[----:B------:R-:W-:Y:S02]  /*c490*/  @UP1 ULDC.64 UR32, c[0x0][0x390] ;  /* 0x0000e40000201ab9 */ /* 0x000fe40000000a00 */
[----:B------:R-:W-:Y:S01]  /*c4a0*/  @UP1 UMOV UR20, UR19 ;  /* 0x0000001300141c82 */ /* 0x000fe20008000000 */
[----:B------:R-:W-:-:S02]  /*c4b0*/  UIMAD.WIDE.U32 UR18, UR50, UR16, URZ ;  /* 0x00000010321272a5 */ /* 0x000fc4000f8e003f */
[----:B------:R-:W-:Y:S01]  /*c4c0*/  @UP1 USHF.R.U32.HI UR59, URZ, UR21, UR20 ;  /* 0x000000153f3b1299 */ /* 0x000fe20008011614 */
[----:B------:R-:W-:Y:S01]  /*c4d0*/  UMOV UR53, UR50 ;  /* 0x0000003200357c82 */ /* 0x000fe20008000000 */
[----:B------:R-:W-:Y:S01]  /*c4e0*/  @UP2 ULDC UR16, c[0x0][0x39c] ;  /* 0x0000e70000102ab9 */ /* 0x000fe20000000800 */
[----:B------:R-:W-:Y:S02]  /*c4f0*/  @UP1 USHF.R.U32.HI UR53, URZ, UR17, UR19 ;  /* 0x000000113f351299 */ /* 0x000fe40008011613 */
[----:B------:R-:W-:Y:S01]  /*c500*/  UIMAD.WIDE.U32 UR16, UR12, UR16, URZ ;  /* 0x000000100c1072a5 */ /* 0x000fe2000f8e003f */
[----:B------:R-:W-:Y:S01]  /*c510*/  @UP2 ULDC UR20, c[0x0][0x3a0] ;  /* 0x0000e80000142ab9 */ /* 0x000fe20000000800 */
[----:B------:R-:W-:Y:S02]  /*c520*/  UMOV UR22, UR12 ;  /* 0x0000000c00167c82 */ /* 0x000fe40008000000 */
[----:B------:R-:W-:Y:S01]  /*c530*/  @UP2 USHF.R.U32.HI UR22, URZ, UR20, UR17 ;  /* 0x000000143f162299 */ /* 0x000fe20008011611 */
[----:B------:R-:W-:Y:S01]  /*c540*/  MOV R14, UR53 ;  /* 0x00000035000e7c02 */ /* 0x000fe20008000f00 */
[----:B------:R-:W-:Y:S01]  /*c550*/  @UP0 ULDC UR18, c[0x0][0x384] ;  /* 0x0000e10000120ab9 */ /* 0x000fe20000000800 */
[----:B------:R-:W-:-:S02]  /*c560*/  UIADD3 UR20, -UR12, URZ, URZ ;  /* 0x0000003f0c147290 */ /* 0x000fc4000fffe13f */
[----:B------:R-:W-:Y:S02]  /*c570*/  UIMAD.WIDE.U32 UR18, UR43, UR18, URZ ;  /* 0x000000122b1272a5 */ /* 0x000fe4000f8e003f */
[----:B------:R-:W-:Y:S02]  /*c580*/  UIADD3 UR17, -UR34, URZ, URZ ;  /* 0x0000003f22117290 */ /* 0x000fe4000fffe13f */
[----:B------:R-:W-:Y:S02]  /*c590*/  UIADD3 UR18, -UR22, URZ, URZ ;  /* 0x0000003f16127290 */ /* 0x000fe4000fffe13f */
[----:B------:R-:W-:Y:S02]  /*c5a0*/  UIMAD UR20, UR31, UR20, UR34 ;  /* 0x000000141f1472a4 */ /* 0x000fe4000f8e0222 */
[----:B------:R-:W-:Y:S02]  /*c5b0*/  UIMAD UR17, UR15, UR17, UR49 ;  /* 0x000000110f1172a4 */ /* 0x000fe4000f8e0231 */
[----:B------:R-:W-:Y:S01]  /*c5c0*/  UIMAD UR18, UR23, UR18, UR12 ;  /* 0x00000012171272a4 */ /* 0x000fe2000f8e020c */
[----:B------:R-:W-:Y:S01]  /*c5d0*/  @UP0 ULDC UR21, c[0x0][0x388] ;  /* 0x0000e20000150ab9 */ /* 0x000fe20000000800 */
[----:B------:R-:W-:-:S02]  /*c5e0*/  UIMAD.WIDE.U32 UR36, UR14, UR32, URZ ;  /* 0x000000200e2472a5 */ /* 0x000fc4000f8e003f */
[----:B------:R-:W-:Y:S02]  /*c5f0*/  @UP0 USHF.R.U32.HI UR43, URZ, UR21, UR19 ;  /* 0x000000153f2b0299 */ /* 0x000fe40008011613 */
[----:B------:R-:W-:Y:S02]  /*c600*/  UIADD3 UR16, UR8, 0x2400, URZ ;  /* 0x0000240008107890 */ /* 0x000fe4000fffe03f */
[----:B------:R-:W-:Y:S02]  /*c610*/  UIMAD UR19, UR17, UR4, UR46 ;  /* 0x00000004111372a4 */ /* 0x000fe4000f8e022e */
[----:B------:R-:W-:Y:S02]  /*c620*/  UIMAD UR20, UR20, UR5, UR6 ;  /* 0x00000005141472a4 */ /* 0x000fe4000f8e0206 */
[----:B------:R-:W-:Y:S01]  /*c630*/  UIMAD UR21, UR18, UR42, UR7 ;  /* 0x0000002a121572a4 */ /* 0x000fe2000f8e0207 */
[----:B------:R-:W-:Y:S01]  /*c640*/  UMOV UR58, UR14 ;  /* 0x0000000e003a7c82 */ /* 0x000fe20008000000 */
[----:B------:R-:W-:Y:S01]  /*c650*/  @UP1 USHF.R.U32.HI UR58, URZ, UR33, UR37 ;  /* 0x000000213f3a1299 */ /* 0x000fe20008011625 */
[----:B------:R-:W-:-:S02]  /*c660*/  UMOV UR17, UR9 ;  /* 0x0000000900117c82 */ /* 0x000fc40008000000 */
[----:B------:R-:W-:Y:S01]  /*c670*/  @UP1 ULDC.64 UR32, c[0x0][0x390] ;  /* 0x0000e40000201ab9 */ /* 0x000fe20000000a00 */
[----:B------:R-:W-:Y:S01]  /*c680*/  UMOV UR18, UR61 ;  /* 0x0000003d00127c82 */ /* 0x000fe20008000000 */
[----:B------:R-:W-:Y:S02]  /*c690*/  UIMAD.WIDE.U32 UR34, UR43, UR32, URZ ;  /* 0x000000202b2272a5 */ /* 0x000fe4000f8e003f */
[----:B------:R0:W-:Y:S01]  /*c6a0*/  UTMALDG.5D.IM2COL [UR16], [UR56], UR39 ;  /* 0x00000010380073b4 */ /* 0x0001e20008060027 */
[----:B------:R-:W-:Y:S01]  /*c6b0*/  UMOV UR12, UR38 ;  /* 0x00000026000c7c82 */ /* 0x000fe20008000000 */
[----:B------:R-:W-:Y:S01]  /*c6c0*/  @UP2 ULDC UR32, c[0x0][0x39c] ;  /* 0x0000e70000202ab9 */ /* 0x000fe20000000800 */
[----:B------:R-:W-:Y:S01]  /*c6d0*/  UIADD3 UR34, -UR30, URZ, URZ ;  /* 0x0000003f1e227290 */ /* 0x000fe2000fffe13f */
[----:B------:R-:W-:Y:S01]  /*c6e0*/  UMOV UR55, UR43 ;  /* 0x0000002b00377c82 */ /* 0x000fe20008000000 */
[----:B------:R-:W-:Y:S01]  /*c6f0*/  @UP1 USHF.R.U32.HI UR55, URZ, UR33, UR35 ;  /* 0x000000213f371299 */ /* 0x000fe20008011623 */
[----:B------:R-:W-:Y:S01]  /*c700*/  @UP2 ULDC UR44, c[0x0][0x3a0] ;  /* 0x0000e800002c2ab9 */ /* 0x000fe20000000800 */
[----:B------:R-:W-:Y:S01]  /*c710*/  UMOV UR60, UR59 ;  /* 0x0000003b003c7c82 */ /* 0x000fe20008000000 */
[----:B------:R-:W-:-:S03]  /*c720*/  UMOV UR49, UR9 ;  /* 0x0000000900317c82 */ /* 0x000fc60008000000 */
[----:B------:R-:W-:Y:S02]  /*c730*/  MOV R12, UR55 ;  /* 0x00000037000c7c02 */ /* 0x000fe40008000f00 */
[----:B------:R-:W-:Y:S01]  /*c740*/  MOV R20, UR49 ;  /* 0x0000003100147c02 */ /* 0x000fe20008000f00 */
[----:B0-----:R-:W-:Y:S01]  /*c750*/  UIMAD.WIDE.U32 UR18, UR24, UR32, URZ ;  /* 0x00000020181272a5 */ /* 0x001fe2000f8e003f */
[----:B------:R-:W-:Y:S02]  /*c760*/  @UP2 ULDC UR21, c[0x0][0x3a0] ;  /* 0x0000e80000152ab9 */ /* 0x000fe40000000800 */
[----:B------:R-:W-:Y:S01]  /*c770*/  @UP0 ULDC UR32, c[0x0][0x384] ;  /* 0x0000e10000200ab9 */ /* 0x000fe20000000800 */
[----:B------:R-:W-:Y:S01]  /*c780*/  UMOV UR22, UR24 ;  /* 0x0000001800167c82 */ /* 0x000fe20008000000 */
[----:B------:R-:W-:Y:S02]  /*c790*/  UIMAD.WIDE.U32 UR16, UR38, UR32, URZ ;  /* 0x00000020261072a5 */ /* 0x000fe4000f8e003f */
[----:B------:R-:W-:Y:S01]  /*c7a0*/  @UP0 ULDC UR18, c[0x0][0x384] ;  /* 0x0000e10000120ab9 */ /* 0x000fe20000000800 */
[----:B------:R-:W-:Y:S01]  /*c7b0*/  @UP2 UMOV UR32, UR19 ;  /* 0x0000001300202c82 */ /* 0x000fe20008000000 */
[----:B------:R-:W-:Y:S01]  /*c7c0*/  @UP0 ULDC UR20, c[0x0][0x388] ;  /* 0x0000e20000140ab9 */ /* 0x000fe20000000800 */
[----:B------:R-:W-:-:S02]  /*c7d0*/  @UP2 USHF.R.U32.HI UR22, URZ, UR21, UR32 ;  /* 0x000000153f162299 */ /* 0x000fc40008011620 */
[----:B------:R-:W-:Y:S01]  /*c7e0*/  UIMAD.WIDE.U32 UR18, UR11, UR18, URZ ;  /* 0x000000120b1272a5 */ /* 0x000fe2000f8e003f */
[----:B------:R-:W-:Y:S01]  /*c7f0*/  @UP0 UMOV UR32, UR17 ;  /* 0x0000001100200c82 */ /* 0x000fe20008000000 */
[----:B------:R-:W-:Y:S01]  /*c800*/  @UP0 ULDC UR21, c[0x0][0x388] ;  /* 0x0000e20000150ab9 */ /* 0x000fe20000000800 */
[----:B------:R-:W-:Y:S01]  /*c810*/  @UP0 USHF.R.U32.HI UR12, URZ, UR20, UR32 ;  /* 0x000000143f0c0299 */ /* 0x000fe20008011620 */
[----:B------:R-:W-:Y:S01]  /*c820*/  @UP1 ULDC.64 UR16, c[0x0][0x390] ;  /* 0x0000e40000101ab9 */ /* 0x000fe20000000a00 */
[----:B------:R-:W-:Y:S02]  /*c830*/  @UP0 USHF.R.U32.HI UR11, URZ, UR21, UR19 ;  /* 0x000000153f0b0299 */ /* 0x000fe40008011613 */
[----:B------:R-:W-:Y:S02]  /*c840*/  UIADD3 UR21, -UR22, URZ, URZ ;  /* 0x0000003f16157290 */ /* 0x000fe4000fffe13f */
[----:B------:R-:W-:Y:S02]  /*c850*/  UIADD3 UR20, -UR24, URZ, URZ ;  /* 0x0000003f18147290 */ /* 0x000fe4000fffe13f */
[----:B------:R-:W-:-:S02]  /*c860*/  UIMAD.WIDE.U32 UR18, UR12, UR16, URZ ;  /* 0x000000100c1272a5 */ /* 0x000fc4000f8e003f */
[----:B------:R-:W-:Y:S02]  /*c870*/  UIMAD UR21, UR23, UR21, UR24 ;  /* 0x00000015171572a4 */ /* 0x000fe4000f8e0218 */
[----:B------:R-:W-:Y:S02]  /*c880*/  UIMAD UR20, UR31, UR20, UR30 ;  /* 0x000000141f1472a4 */ /* 0x000fe4000f8e021e */
[----:B------:R-:W-:Y:S01]  /*c890*/  UIMAD UR24, UR15, UR34, UR47 ;  /* 0x000000220f1872a4 */ /* 0x000fe2000f8e022f */
[----:B------:R-:W-:Y:S01]  /*c8a0*/  @UP1 UMOV UR18, UR19 ;  /* 0x0000001300121c82 */ /* 0x000fe20008000000 */
[----:B------:R-:W-:Y:S02]  /*c8b0*/  UIADD3 UR16, UR8, 0x2c00, URZ ;  /* 0x00002c0008107890 */ /* 0x000fe4000fffe03f */
[----:B------:R-:W-:Y:S02]  /*c8c0*/  UIMAD UR19, UR24, UR4, UR46 ;  /* 0x00000004181372a4 */ /* 0x000fe4000f8e022e */
[----:B------:R-:W-:-:S02]  /*c8d0*/  UIMAD UR20, UR20, UR5, UR6 ;  /* 0x00000005141472a4 */ /* 0x000fc4000f8e0206 */
[----:B------:R-:W-:Y:S01]  /*c8e0*/  UIMAD UR21, UR21, UR42, UR7 ;  /* 0x0000002a151572a4 */ /* 0x000fe2000f8e0207 */
[----:B------:R-:W-:Y:S01]  /*c8f0*/  @UP1 ULDC.64 UR32, c[0x0][0x390] ;  /* 0x0000e40000201ab9 */ /* 0x000fe20000000a00 */
[----:B------:R-:W-:Y:S01]  /*c900*/  UMOV UR45, UR12 ;  /* 0x0000000c002d7c82 */ /* 0x000fe20008000000 */
[----:B------:R-:W-:Y:S02]  /*c910*/  UIMAD.WIDE.U32 UR34, UR11, UR32, URZ ;  /* 0x000000200b2272a5 */ /* 0x000fe4000f8e003f */
[----:B------:R-:W-:Y:S01]  /*c920*/  @UP1 USHF.R.U32.HI UR45, URZ, UR17, UR18 ;  /* 0x000000113f2d1299 */ /* 0x000fe20008011612 */
[----:B------:R-:W-:Y:S02]  /*c930*/  UMOV UR47, UR11 ;  /* 0x0000000b002f7c82 */ /* 0x000fe40008000000 */
[----:B------:R-:W-:Y:S01]  /*c940*/  UMOV UR17, UR9 ;  /* 0x0000000900117c82 */ /* 0x000fe20008000000 */
[----:B------:R-:W-:Y:S01]  /*c950*/  UMOV UR18, UR61 ;  /* 0x0000003d00127c82 */ /* 0x000fe20008000000 */
[----:B------:R-:W-:Y:S01]  /*c960*/  @UP1 USHF.R.U32.HI UR47, URZ, UR33, UR35 ;  /* 0x000000213f2f1299 */ /* 0x000fe20008011623 */
[----:B------:R0:W-:Y:S01]  /*c970*/  UTMALDG.5D.IM2COL [UR16], [UR56], UR39 ;  /* 0x00000010380073b4 */ /* 0x0001e20008060027 */
[----:B------:R-:W-:Y:S01]  /*c980*/  @UP2 ULDC UR24, c[0x0][0x39c] ;  /* 0x0000e70000182ab9 */ /* 0x000fe20000000800 */
[----:B------:R-:W-:Y:S01]  /*c990*/  UIADD3 UR35, -UR27, URZ, URZ ;  /* 0x0000003f1b237290 */ /* 0x000fe2000fffe13f */
[----:B------:R-:W-:Y:S01]  /*c9a0*/  @UP2 ULDC UR32, c[0x0][0x39c] ;  /* 0x0000e70000202ab9 */ /* 0x000fe20000000800 */
[----:B------:R-:W-:-:S02]  /*c9b0*/  @UP2 ULDC UR30, c[0x0][0x3a0] ;  /* 0x0000e800001e2ab9 */ /* 0x000fc40000000800 */
[----:B------:R-:W-:Y:S01]  /*c9c0*/  UIMAD UR35, UR15, UR35, UR52 ;  /* 0x000000230f2372a4 */ /* 0x000fe2000f8e0234 */
[----:B------:R-:W-:Y:S01]  /*c9d0*/  R2UR UR52, R40 ;  /* 0x00000000283472ca */ /* 0x000fe200000e0000 */
[----:B------:R-:W-:Y:S01]  /*c9e0*/  UMOV UR38, UR25 ;  /* 0x0000001900267c82 */ /* 0x000fe20008000000 */
[----:B------:R-:W-:Y:S01]  /*c9f0*/  UMOV UR33, UR9 ;  /* 0x0000000900217c82 */ /* 0x000fe20008000000 */
[----:B------:R-:W-:Y:S01]  /*ca00*/  UIMAD UR35, UR35, UR4, UR46 ;  /* 0x00000004232372a4 */ /* 0x000fe2000f8e022e */
[----:B------:R-:W-:Y:S01]  /*ca10*/  UMOV UR34, UR61 ;  /* 0x0000003d00227c82 */ /* 0x000fe20008000000 */
[----:B0-----:R-:W-:Y:S02]  /*ca20*/  UIMAD.WIDE.U32 UR16, UR25, UR24, URZ ;  /* 0x00000018191072a5 */ /* 0x001fe4000f8e003f */
[----:B------:R-:W-:Y:S01]  /*ca30*/  UIMAD.WIDE.U32 UR18, UR13, UR32, URZ ;  /* 0x000000200d1272a5 */ /* 0x000fe2000f8e003f */
[----:B------:R-:W-:Y:S01]  /*ca40*/  @UP2 ULDC UR24, c[0x0][0x39c] ;  /* 0x0000e70000182ab9 */ /* 0x000fe20000000800 */
[----:B------:R-:W-:Y:S01]  /*ca50*/  @UP2 ULDC UR21, c[0x0][0x3a0] ;  /* 0x0000e80000152ab9 */ /* 0x000fe20000000800 */
[----:B------:R-:W-:-:S02]  /*ca60*/  @UP2 ULDC UR20, c[0x0][0x3a0] ;  /* 0x0000e80000142ab9 */ /* 0x000fc40000000800 */
[----:B------:R-:W-:Y:S01]  /*ca70*/  @UP2 UMOV UR32, UR17 ;  /* 0x0000001100202c82 */ /* 0x000fe20008000000 */
[----:B------:R-:W-:Y:S02]  /*ca80*/  UIMAD.WIDE.U32 UR16, UR29, UR24, URZ ;  /* 0x000000181d1072a5 */ /* 0x000fe4000f8e003f */
[----:B------:R-:W-:Y:S01]  /*ca90*/  @UP2 USHF.R.U32.HI UR38, URZ, UR30, UR32 ;  /* 0x0000001e3f262299 */ /* 0x000fe20008011620 */
[----:B------:R-:W-:Y:S02]  /*caa0*/  UMOV UR22, UR29 ;  /* 0x0000001d00167c82 */ /* 0x000fe40008000000 */
[----:B------:R-:W-:Y:S01]  /*cab0*/  UMOV UR30, UR13 ;  /* 0x0000000d001e7c82 */ /* 0x000fe20008000000 */
[----:B------:R-:W-:Y:S02]  /*cac0*/  @UP2 USHF.R.U32.HI UR30, URZ, UR21, UR19 ;  /* 0x000000153f1e2299 */ /* 0x000fe40008011613 */
[----:B------:R-:W-:Y:S02]  /*cad0*/  @UP2 USHF.R.U32.HI UR22, URZ, UR20, UR17 ;  /* 0x000000143f162299 */ /* 0x000fe40008011611 */
[----:B------:R-:W-:-:S02]  /*cae0*/  UIADD3 UR19, -UR26, URZ, URZ ;  /* 0x0000003f1a137290 */ /* 0x000fc4000fffe13f */
[----:B------:R-:W-:Y:S02]  /*caf0*/  UIADD3 UR17, -UR28, URZ, URZ ;  /* 0x0000003f1c117290 */ /* 0x000fe4000fffe13f */
[----:B------:R-:W-:Y:S02]  /*cb00*/  UIADD3 UR18, -UR25, URZ, URZ ;  /* 0x0000003f19127290 */ /* 0x000fe4000fffe13f */
[----:B------:R-:W-:Y:S02]  /*cb10*/  UIMAD UR19, UR15, UR19, UR54 ;  /* 0x000000130f1372a4 */ /* 0x000fe4000f8e0236 */
[----:B------:R-:W-:Y:S02]  /*cb20*/  UIMAD UR20, UR15, UR17, UR52 ;  /* 0x000000110f1472a4 */ /* 0x000fe4000f8e0234 */
[----:B------:R-:W-:Y:S02]  /*cb30*/  UIMAD UR18, UR31, UR18, UR27 ;  /* 0x000000121f1272a4 */ /* 0x000fe4000f8e021b */
[----:B------:R-:W-:-:S02]  /*cb40*/  UIADD3 UR17, -UR13, URZ, URZ ;  /* 0x0000003f0d117290 */ /* 0x000fc4000fffe13f */
[----:B------:R-:W-:Y:S02]  /*cb50*/  UIADD3 UR21, -UR38, URZ, URZ ;  /* 0x0000003f26157290 */ /* 0x000fe4000fffe13f */
[----:B------:R-:W-:Y:S02]  /*cb60*/  UIMAD UR27, UR19, UR4, UR46 ;  /* 0x00000004131b72a4 */ /* 0x000fe4000f8e022e */
[----:B------:R-:W-:Y:S02]  /*cb70*/  UIMAD UR19, UR20, UR4, UR46 ;  /* 0x00000004141372a4 */ /* 0x000fe4000f8e022e */
[----:B------:R-:W-:Y:S02]  /*cb80*/  UIMAD UR26, UR31, UR17, UR26 ;  /* 0x000000111f1a72a4 */ /* 0x000fe4000f8e021a */
[----:B------:R-:W-:Y:S02]  /*cb90*/  UIMAD UR21, UR23, UR21, UR25 ;  /* 0x00000015171572a4 */ /* 0x000fe4000f8e0219 */
[----:B------:R-:W-:-:S02]  /*cba0*/  UIADD3 UR20, -UR30, URZ, URZ ;  /* 0x0000003f1e147290 */ /* 0x000fc4000fffe13f */
[----:B------:R-:W-:Y:S02]  /*cbb0*/  UIMAD UR36, UR18, UR5, UR6 ;  /* 0x00000005122472a4 */ /* 0x000fe4000f8e0206 */
[----:B------:R-:W-:Y:S02]  /*cbc0*/  UIADD3 UR17, -UR29, URZ, URZ ;  /* 0x0000003f1d117290 */ /* 0x000fe4000fffe13f */
[----:B------:R-:W-:Y:S02]  /*cbd0*/  UIADD3 UR18, -UR22, URZ, URZ ;  /* 0x0000003f16127290 */ /* 0x000fe4000fffe13f */
[----:B------:R-:W-:Y:S02]  /*cbe0*/  UIMAD UR13, UR23, UR20, UR13 ;  /* 0x00000014170d72a4 */ /* 0x000fe4000f8e020d */
[----:B------:R-:W-:Y:S02]  /*cbf0*/  UIMAD UR37, UR21, UR42, UR7 ;  /* 0x0000002a152572a4 */ /* 0x000fe4000f8e0207 */
[----:B------:R-:W-:-:S02]  /*cc00*/  UIMAD UR17, UR31, UR17, UR28 ;  /* 0x000000111f1172a4 */ /* 0x000fc4000f8e021c */
[----:B------:R-:W-:Y:S02]  /*cc10*/  UIMAD UR21, UR23, UR18, UR29 ;  /* 0x00000012171572a4 */ /* 0x000fe4000f8e021d */
[----:B------:R-:W-:Y:S02]  /*cc20*/  UIADD3 UR32, UR8, 0x3400, URZ ;  /* 0x0000340008207890 */ /* 0x000fe4000fffe03f */
[----:B------:R-:W-:Y:S02]  /*cc30*/  UIADD3 UR24, UR8, 0x3c00, URZ ;  /* 0x00003c0008187890 */ /* 0x000fe4000fffe03f */
[----:B------:R-:W-:Y:S02]  /*cc40*/  UIMAD UR28, UR26, UR5, UR6 ;  /* 0x000000051a1c72a4 */ /* 0x000fe4000f8e0206 */
[----:B------:R-:W-:Y:S02]  /*cc50*/  UIMAD UR29, UR13, UR42, UR7 ;  /* 0x0000002a0d1d72a4 */ /* 0x000fe4000f8e0207 */
[----:B------:R-:W-:Y:S01]  /*cc60*/  UIADD3 UR16, UR8, 0x4400, URZ ;  /* 0x0000440008107890 */ /* 0x000fe2000fffe03f */
[----:B------:R0:W-:Y:S01]  /*cc70*/  UTMALDG.5D.IM2COL [UR32], [UR56], UR39 ;  /* 0x00000020380073b4 */ /* 0x0001e20008060027 */
[----:B------:R-:W-:-:S02]  /*cc80*/  UIMAD UR20, UR17, UR5, UR6 ;  /* 0x00000005111472a4 */ /* 0x000fc4000f8e0206 */
        /* <DEDUP_REMOVED lines=9> */
[----:B------:R2:W-:Y:S01]  /*cd20*/  UTMALDG.5D.IM2COL [UR16], [UR56], UR39 ;  /* 0x00000010380073b4 */ /* 0x0005e20008060027 */
[----:B0-----:R-:W-:Y:S01]  /*cd30*/  @UP2 ULDC UR32, c[0x0][0x39c] ;  /* 0x0000e70000202ab9 */ /* 0x001fe20000000800 */
[----:B------:R-:W-:Y:S01]  /*cd40*/  R2UR UR35, R41 ;  /* 0x00000000292372ca */ /* 0x000fe200000e0000 */
[----:B------:R-:W-:Y:S01]  /*cd50*/  UMOV UR38, UR45 ;  /* 0x0000002d00267c82 */ /* 0x000fe20008000000 */
[----:B------:R-:W-:-:S02]  /*cd60*/  UIADD3 UR36, -UR45, URZ, URZ ;  /* 0x0000003f2d247290 */ /* 0x000fc4000fffe13f */
[----:B------:R-:W-:Y:S02]  /*cd70*/  UIADD3 UR33, UR8, 0x5400, URZ ;  /* 0x0000540008217890 */ /* 0x000fe4000fffe03f */
[----:B------:R-:W-:Y:S01]  /*cd80*/  UIMAD UR36, UR31, UR36, UR12 ;  /* 0x000000241f2472a4 */ /* 0x000fe2000f8e020c */
[----:B-1----:R-:W-:Y:S01]  /*cd90*/  @UP2 ULDC UR27, c[0x0][0x3a0] ;  /* 0x0000e800001b2ab9 */ /* 0x002fe20000000800 */
[----:B------:R-:W-:Y:S01]  /*cda0*/  @UP2 ULDC UR26, c[0x0][0x39c] ;  /* 0x0000e700001a2ab9 */ /* 0x000fe20000000800 */
[----:B------:R-:W-:Y:S01]  /*cdb0*/  @UP2 ULDC UR29, c[0x0][0x3a0] ;  /* 0x0000e800001d2ab9 */ /* 0x000fe20000000800 */
[----:B------:R-:W-:Y:S01]  /*cdc0*/  @UP2 ULDC UR28, c[0x0][0x39c] ;  /* 0x0000e700001c2ab9 */ /* 0x000fe20000000800 */
[----:B------:R-:W-:Y:S01]  /*cdd0*/  @UP2 ULDC UR24, c[0x0][0x3a0] ;  /* 0x0000e80000182ab9 */ /* 0x000fe20000000800 */
[----:B------:R-:W-:Y:S01]  /*cde0*/  @UP2 ULDC UR25, c[0x0][0x39c] ;  /* 0x0000e70000192ab9 */ /* 0x000fe20000000800 */
[----:B------:R-:W-:Y:S01]  /*cdf0*/  UMOV UR30, UR53 ;  /* 0x00000035001e7c82 */ /* 0x000fe20008000000 */
[----:B------:R-:W-:-:S02]  /*ce00*/  UIMAD UR36, UR36, UR5, UR6 ;  /* 0x00000005242472a4 */ /* 0x000fc4000f8e0206 */
[----:B--2---:R-:W-:Y:S02]  /*ce10*/  UIMAD.WIDE.U32 UR16, UR51, UR13, URZ ;  /* 0x0000000d331072a5 */ /* 0x004fe4000f8e003f */
[----:B------:R-:W-:Y:S02]  /*ce20*/  UIMAD.WIDE.U32 UR18, UR59, UR46, URZ ;  /* 0x0000002e3b1272a5 */ /* 0x000fe4000f8e003f */
[----:B------:R-:W-:Y:S02]  /*ce30*/  @UP2 USHF.R.U32.HI UR10, URZ, UR44, UR17 ;  /* 0x0000002c3f0a2299 */ /* 0x000fe40008011611 */
[----:B------:R-:W-:Y:S01]  /*ce40*/  UIMAD.WIDE.U32 UR16, UR58, UR32, URZ ;  /* 0x000000203a1072a5 */ /* 0x000fe2000f8e003f */
[----:B------:R-:W-:Y:S01]  /*ce50*/  R2UR UR32, R42 ;  /* 0x000000002a2072ca */ /* 0x000fe200000e0000 */
[----:B------:R-:W-:Y:S01]  /*ce60*/  @UP2 ULDC UR21, c[0x0][0x3a0] ;  /* 0x0000e80000152ab9 */ /* 0x000fe20000000800 */
[----:B------:R-:W-:Y:S01]  /*ce70*/  @UP2 ULDC UR22, c[0x0][0x39c] ;  /* 0x0000e70000162ab9 */ /* 0x000fe20000000800 */
[----:B------:R-:W-:-:S02]  /*ce80*/  @UP2 USHF.R.U32.HI UR54, URZ, UR27, UR17 ;  /* 0x0000001b3f362299 */ /* 0x000fc40008011611 */
[----:B------:R-:W-:Y:S02]  /*ce90*/  UIMAD.WIDE.U32 UR16, UR55, UR26, URZ ;  /* 0x0000001a371072a5 */ /* 0x000fe4000f8e003f */
[----:B------:R-:W-:Y:S01]  /*cea0*/  UMOV UR46, UR55 ;  /* 0x00000037002e7c82 */ /* 0x000fe20008000000 */
[----:B------:R-:W-:Y:S01]  /*ceb0*/  @UP2 USHF.R.U32.HI UR60, URZ, UR29, UR19 ;  /* 0x0000001d3f3c2299 */ /* 0x000fe20008011613 */
[----:B------:R-:W-:Y:S01]  /*cec0*/  R2UR UR29, R47 ;  /* 0x000000002f1d72ca */ /* 0x000fe200000e0000 */
[----:B------:R-:W-:Y:S01]  /*ced0*/  @UP2 USHF.R.U32.HI UR46, URZ, UR21, UR17 ;  /* 0x000000153f2e2299 */ /* 0x000fe20008011611 */
[----:B------:R-:W-:Y:S01]  /*cee0*/  MOV R13, UR54 ;  /* 0x00000036000d7c02 */ /* 0x000fe20008000f00 */
[----:B------:R-:W-:Y:S02]  /*cef0*/  UIMAD.WIDE.U32 UR18, UR53, UR28, URZ ;  /* 0x0000001c351272a5 */ /* 0x000fe4000f8e003f */
[----:B------:R-:W-:Y:S01]  /*cf00*/  UIMAD.WIDE.U32 UR16, UR47, UR22, URZ ;  /* 0x000000162f1072a5 */ /* 0x000fe2000f8e003f */
[----:B------:R-:W-:-:S02]  /*cf10*/  @UP2 ULDC UR13, c[0x0][0x3a0] ;  /* 0x0000e800000d2ab9 */ /* 0x000fc40000000800 */
[----:B------:R-:W-:Y:S01]  /*cf20*/  UMOV UR22, UR47 ;  /* 0x0000002f00167c82 */ /* 0x000fe20008000000 */
[----:B------:R-:W-:Y:S02]  /*cf30*/  @UP2 USHF.R.U32.HI UR30, URZ, UR24, UR19 ;  /* 0x000000183f1e2299 */ /* 0x000fe40008011613 */
[----:B------:R-:W-:Y:S02]  /*cf40*/  @UP2 USHF.R.U32.HI UR22, URZ, UR13, UR17 ;  /* 0x0000000d3f162299 */ /* 0x000fe40008011611 */
[----:B------:R-:W-:Y:S02]  /*cf50*/  UIMAD.WIDE.U32 UR18, UR45, UR25, URZ ;  /* 0x000000192d1272a5 */ /* 0x000fe4000f8e003f */
[----:B------:R-:W-:Y:S01]  /*cf60*/  UIADD3 UR13, -UR41, URZ, URZ ;  /* 0x0000003f290d7290 */ /* 0x000fe2000fffe13f */
[----:B------:R-:W-:Y:S01]  /*cf70*/  @UP2 ULDC UR20, c[0x0][0x3a0] ;  /* 0x0000e80000142ab9 */ /* 0x000fe20000000800 */
[----:B------:R-:W-:Y:S02]  /*cf80*/  UIADD3 UR24, -UR51, URZ, URZ ;  /* 0x0000003f33187290 */ /* 0x000fe4000fffe13f */
[----:B------:R-:W-:Y:S01]  /*cf90*/  @UP2 USHF.R.U32.HI UR38, URZ, UR20, UR19 ;  /* 0x000000143f262299 */ /* 0x000fe20008011613 */
[----:B------:R-:W-:Y:S01]  /*cfa0*/  R2UR UR18, R46 ;  /* 0x000000002e1272ca */ /* 0x000fe200000e0000 */
[----:B------:R-:W-:Y:S01]  /*cfb0*/  UIMAD UR13, UR15, UR13, UR35 ;  /* 0x0000000d0f0d72a4 */ /* 0x000fe2000f8e0223 */
[----:B------:R-:W-:Y:S01]  /*cfc0*/  R2UR UR35, R43 ;  /* 0x000000002b2372ca */ /* 0x000fe200000e0000 */
[----:B------:R-:W-:-:S02]  /*cfd0*/  UIADD3 UR25, -UR59, URZ, URZ ;  /* 0x0000003f3b197290 */ /* 0x000fc4000fffe13f */
[----:B------:R-:W-:Y:S02]  /*cfe0*/  UIADD3 UR21, -UR58, URZ, URZ ;  /* 0x0000003f3a157290 */ /* 0x000fe4000fffe13f */
[----:B------:R-:W-:Y:S02]  /*cff0*/  UIADD3 UR28, -UR53, URZ, URZ ;  /* 0x0000003f351c7290 */ /* 0x000fe4000fffe13f */
[----:B------:R-:W-:Y:S01]  /*d000*/  UIADD3 UR44, -UR55, URZ, URZ ;  /* 0x0000003f372c7290 */ /* 0x000fe2000fffe13f */
[----:B------:R-:W-:Y:S01]  /*d010*/  R2UR UR55, R12 ;  /* 0x000000000c3772ca */ /* 0x000fe200000e0000 */
[----:B------:R-:W-:Y:S02]  /*d020*/  UIADD3 UR20, -UR47, URZ, URZ ;  /* 0x0000003f2f147290 */ /* 0x000fe4000fffe13f */
[----:B------:R-:W-:Y:S02]  /*d030*/  UIMAD UR24, UR31, UR24, UR41 ;  /* 0x000000181f1872a4 */ /* 0x000fe4000f8e0229 */
[----:B------:R-:W-:-:S02]  /*d040*/  UIMAD UR25, UR31, UR25, UR40 ;  /* 0x000000191f1972a4 */ /* 0x000fc4000f8e0228 */
[----:B------:R-:W-:Y:S02]  /*d050*/  UIMAD UR21, UR31, UR21, UR14 ;  /* 0x000000151f1572a4 */ /* 0x000fe4000f8e020e */
[----:B------:R-:W-:Y:S02]  /*d060*/  UIMAD UR28, UR31, UR28, UR50 ;  /* 0x0000001c1f1c72a4 */ /* 0x000fe4000f8e0232 */
[----:B------:R-:W-:Y:S02]  /*d070*/  UIMAD UR44, UR31, UR44, UR43 ;  /* 0x0000002c1f2c72a4 */ /* 0x000fe4000f8e022b */
[----:B------:R-:W-:Y:S02]  /*d080*/  UIMAD UR20, UR31, UR20, UR11 ;  /* 0x000000141f1472a4 */ /* 0x000fe4000f8e020b */
[----:B------:R-:W-:Y:S02]  /*d090*/  UIMAD UR26, UR24, UR5, UR6 ;  /* 0x00000005181a72a4 */ /* 0x000fe4000f8e0206 */
[----:B------:R-:W-:-:S02]  /*d0a0*/  UIMAD UR37, UR25, UR5, UR6 ;  /* 0x00000005192572a4 */ /* 0x000fc4000f8e0206 */
[----:B------:R-:W-:Y:S02]  /*d0b0*/  UIMAD UR52, UR21, UR5, UR6 ;  /* 0x00000005153472a4 */ /* 0x000fe4000f8e0206 */
[----:B------:R-:W-:Y:S02]  /*d0c0*/  UIMAD UR28, UR28, UR5, UR6 ;  /* 0x000000051c1c72a4 */ /* 0x000fe4000f8e0206 */
[----:B------:R-:W-:Y:S02]  /*d0d0*/  UIMAD UR44, UR44, UR5, UR6 ;  /* 0x000000052c2c72a4 */ /* 0x000fe4000f8e0206 */
[----:B------:R-:W-:Y:S01]  /*d0e0*/  UIMAD UR20, UR20, UR5, UR6 ;  /* 0x00000005141472a4 */ /* 0x000fe2000f8e0206 */
[----:B------:R-:W-:Y:S01]  /*d0f0*/  MOV R17, UR52 ;  /* 0x0000003400117c02 */ /* 0x000fe20008000f00 */
[----:B------:R-:W-:Y:S02]  /*d100*/  UIADD3 UR19, -UR11, URZ, URZ ;  /* 0x0000003f0b137290 */ /* 0x000fe4000fffe13f */
[----:B------:R-:W-:Y:S01]  /*d110*/  UIADD3 UR5, -UR14, URZ, URZ ;  /* 0x0000003f0e057290 */ /* 0x000fe2000fffe13f */
[----:B------:R-:W-:Y:S01]  /*d120*/  R2UR UR14, R32 ;  /* 0x00000000200e72ca */ /* 0x000fe200000e0000 */
[----:B------:R-:W-:-:S02]  /*d130*/  UIADD3 UR11, -UR10, URZ, URZ ;  /* 0x0000003f0a0b7290 */ /* 0x000fc4000fffe13f */
[----:B------:R-:W-:Y:S01]  /*d140*/  UIMAD UR5, UR15, UR5, UR35 ;  /* 0x000000050f0572a4 */ /* 0x000fe2000f8e0223 */
[----:B------:R-:W-:Y:S01]  /*d150*/  R2UR UR35, R45 ;  /* 0x000000002d2372ca */ /* 0x000fe200000e0000 */
[----:B------:R-:W-:Y:S02]  /*d160*/  UIMAD UR11, UR23, UR11, UR51 ;  /* 0x0000000b170b72a4 */ /* 0x000fe4000f8e0233 */
[----:B------:R-:W-:Y:S02]  /*d170*/  UIADD3 UR6, -UR40, URZ, URZ ;  /* 0x0000003f28067290 */ /* 0x000fe4000fffe13f */
[----:B------:R-:W-:Y:S02]  /*d180*/  UIMAD UR19, UR15, UR19, UR29 ;  /* 0x000000130f1372a4 */ /* 0x000fe4000f8e021d */
[----:B------:R-:W-:Y:S01]  /*d190*/  UIMAD UR53, UR11, UR42, UR7 ;  /* 0x0000002a0b3572a4 */ /* 0x000fe2000f8e0207 */
[----:B------:R-:W-:Y:S01]  /*d1a0*/  ULDC UR29, c[0x0][0x3ec] ;  /* 0x0000fb00001d7ab9 */ /* 0x000fe20000000800 */
[----:B------:R-:W-:Y:S01]  /*d1b0*/  UIMAD UR6, UR15, UR6, UR32 ;  /* 0x000000060f0672a4 */ /* 0x000fe2000f8e0220 */
[----:B------:R-:W-:Y:S01]  /*d1c0*/  R2UR UR32, R44 ;  /* 0x000000002c2072ca */ /* 0x000fe200000e0000 */
[----:B------:R-:W-:Y:S01]  /*d1d0*/  UIMAD UR13, UR13, UR4, UR29 ;  /* 0x000000040d0d72a4 */ /* 0x000fe2000f8e021d */
[----:B------:R-:W-:Y:S01]  /*d1e0*/  ISETP.NE.AND P2, PT, R10, UR14, PT ;  /* 0x0000000e0a007c0c */ /* 0x000fe2000bf45270 */
[----:B------:R-:W-:-:S02]  /*d1f0*/  UIMAD UR51, UR5, UR4, UR29 ;  /* 0x00000004053372a4 */ /* 0x000fc4000f8e021d */
[----:B------:R-:W-:Y:S01]  /*d200*/  UIADD3 UR27, -UR50, URZ, URZ ;  /* 0x0000003f321b7290 */ /* 0x000fe2000fffe13f */
[----:B------:R-:W-:Y:S01]  /*d210*/  SEL R10, R10, RZ, P2 ;  /* 0x000000ff0a0a7207 */ /* 0x000fe20001000000 */
[----:B------:R-:W-:Y:S02]  /*d220*/  UIADD3 UR43, -UR43, URZ, URZ ;  /* 0x0000003f2b2b7290 */ /* 0x000fe4000fffe13f */
[----:B------:R-:W-:Y:S01]  /*d230*/  MOV R18, UR51 ;  /* 0x0000003300127c02 */ /* 0x000fe20008000f00 */
[----:B------:R-:W-:Y:S01]  /*d240*/  UMOV UR50, UR61 ;  /* 0x0000003d00327c82 */ /* 0x000fe20008000000 */
[----:B------:R-:W-:Y:S01]  /*d250*/  UMOV UR51, UR13 ;  /* 0x0000000d00337c82 */ /* 0x000fe20008000000 */
[----:B------:R-:W-:Y:S01]  /*d260*/  UMOV UR52, UR26 ;  /* 0x0000001a00347c82 */ /* 0x000fe20008000000 */
[----:B------:R-:W-:Y:S01]  /*d270*/  UMOV UR54, UR10 ;  /* 0x0000000a00367c82 */ /* 0x000fe20008000000 */
[----:B------:R-:W-:Y:S01]  /*d280*/  UIMAD UR43, UR15, UR43, UR35 ;  /* 0x0000002b0f2b72a4 */ /* 0x000fe2000f8e0223 */
[----:B------:R0:W-:Y:S01]  /*d290*/  UTMALDG.5D.IM2COL [UR48], [UR56], UR39 ;  /* 0x00000030380073b4 */ /* 0x0001e20008060027 */
[----:B------:R-:W-:Y:S01]  /*d2a0*/  UIADD3 UR35, -UR12, URZ, URZ ;  /* 0x0000003f0c237290 */ /* 0x000fe2000fffe13f */
[----:B------:R-:W-:Y:S01]  /*d2b0*/  R2UR UR10, R4 ;  /* 0x00000000040a72ca */ /* 0x000fe200000e0000 */
[----:B------:R-:W-:Y:S01]  /*d2c0*/  UIMAD UR27, UR15, UR27, UR32 ;  /* 0x0000001b0f1b72a4 */ /* 0x000fe2000f8e0220 */
[----:B------:R-:W-:Y:S01]  /*d2d0*/  MOV R19, UR50 ;  /* 0x0000003200137c02 */ /* 0x000fe20008000f00 */
[----:B------:R-:W-:Y:S01]  /*d2e0*/  UIMAD UR35, UR15, UR35, UR18 ;  /* 0x000000230f2372a4 */ /* 0x000fe2000f8e0212 */
[----:B------:R-:W1:Y:S01]  /*d2f0*/  LDC.64 R4, c[0x0][0x3e0] ;  /* 0x0000f800ff047b82 */ /* 0x000e620000000a00 */
[----:B------:R-:W-:-:S02]  /*d300*/  UIMAD UR12, UR6, UR4, UR29 ;  /* 0x00000004060c72a4 */ /* 0x000fc4000f8e021d */
[----:B------:R-:W-:Y:S02]  /*d310*/  UIMAD UR27, UR27, UR4, UR29 ;  /* 0x000000041b1b72a4 */ /* 0x000fe4000f8e021d */
[----:B------:R-:W-:Y:S02]  /*d320*/  UIMAD UR43, UR43, UR4, UR29 ;  /* 0x000000042b2b72a4 */ /* 0x000fe4000f8e021d */
[----:B------:R-:W-:Y:S02]  /*d330*/  UIMAD UR35, UR35, UR4, UR29 ;  /* 0x00000004232372a4 */ /* 0x000fe4000f8e021d */
[----:B------:R-:W-:Y:S01]  /*d340*/  UIMAD UR19, UR19, UR4, UR29 ;  /* 0x00000004131372a4 */ /* 0x000fe2000f8e021d */
[----:B------:R-:W-:Y:S01]  /*d350*/  MOV R12, UR10 ;  /* 0x0000000a000c7c02 */ /* 0x000fe20008000f00 */
[----:B------:R-:W-:Y:S02]  /*d360*/  UIADD3 UR4, -UR60, URZ, URZ ;  /* 0x0000003f3c047290 */ /* 0x000fe4000fffe13f */
[----:B------:R-:W-:-:S02]  /*d370*/  UIADD3 UR29, -UR30, URZ, URZ ;  /* 0x0000003f1e1d7290 */ /* 0x000fc4000fffe13f */
[----:B------:R-:W-:Y:S02]  /*d380*/  UIMAD UR4, UR23, UR4, UR59 ;  /* 0x00000004170472a4 */ /* 0x000fe4000f8e023b */
[----:B------:R-:W-:Y:S02]  /*d390*/  UIADD3 UR5, -UR46, URZ, URZ ;  /* 0x0000003f2e057290 */ /* 0x000fe4000fffe13f */
[----:B------:R-:W-:Y:S01]  /*d3a0*/  UIMAD UR13, UR4, UR42, UR7 ;  /* 0x0000002a040d72a4 */ /* 0x000fe2000f8e0207 */
[----:B0-----:R-:W-:Y:S01]  /*d3b0*/  R2UR UR54, R13 ;  /* 0x000000000d3672ca */ /* 0x001fe200000e0000 */
[----:B------:R-:W-:Y:S01]  /*d3c0*/  UMOV UR34, UR9 ;  /* 0x0000000900227c82 */ /* 0x000fe20008000000 */
[----:B------:R-:W-:Y:S01]  /*d3d0*/  R2UR UR53, R14 ;  /* 0x000000000e3572ca */ /* 0x000fe200000e0000 */
[----:B------:R-:W-:Y:S01]  /*d3e0*/  UIADD3 UR6, -UR38, URZ, URZ ;  /* 0x0000003f26067290 */ /* 0x000fe2000fffe13f */
[----:B------:R-:W-:Y:S01]  /*d3f0*/  R2UR UR52, R17 ;  /* 0x00000000113472ca */ /* 0x000fe200000e0000 */
[----:B------:R-:W-:Y:S01]  /*d400*/  UIADD3 UR24, UR8, 0x6400, URZ ;  /* 0x0000640008187890 */ /* 0x000fe2000fffe03f */
[----:B------:R-:W-:Y:S01]  /*d410*/  R2UR UR51, R18 ;  /* 0x00000000123372ca */ /* 0x000fe200000e0000 */
[----:B------:R-:W-:Y:S01]  /*d420*/  UMOV UR25, UR9 ;  /* 0x0000000900197c82 */ /* 0x000fe20008000000 */
[----:B------:R-:W-:Y:S01]  /*d430*/  R2UR UR50, R19 ;  /* 0x00000000133272ca */ /* 0x000fe200000e0000 */
[----:B------:R-:W-:Y:S01]  /*d440*/  UIADD3 UR40, UR8, 0x6c00, URZ ;  /* 0x00006c0008287890 */ /* 0x000fe2000fffe03f */
[----:B------:R-:W-:Y:S01]  /*d450*/  R2UR UR49, R20 ;  /* 0x00000000143172ca */ /* 0x000fe200000e0000 */
[----:B------:R-:W-:Y:S01]  /*d460*/  UMOV UR41, UR9 ;  /* 0x0000000900297c82 */ /* 0x000fe20008000000 */
[----:B------:R-:W-:Y:S01]  /*d470*/  R2UR UR48, R21 ;  /* 0x00000000153072ca */ /* 0x000fe200000e0000 */
[----:B------:R-:W-:Y:S01]  /*d480*/  UIADD3 UR11, -UR54, URZ, URZ ;  /* 0x0000003f360b7290 */ /* 0x000fe2000fffe13f */
[----:B------:R-:W-:Y:S01]  /*d490*/  MOV R14, UR9 ;  /* 0x00000009000e7c02 */ /* 0x000fe20008000f00 */
[----:B------:R-:W-:Y:S01]  /*d4a0*/  UIMAD UR29, UR23, UR29, UR53 ;  /* 0x0000001d171d72a4 */ /* 0x000fe2000f8e0235 */
[----:B------:R-:W-:Y:S01]  /*d4b0*/  MOV R17, UR8 ;  /* 0x0000000800117c02 */ /* 0x000fe20008000f00 */
[----:B------:R-:W-:Y:S01]  /*d4c0*/  UIMAD UR11, UR23, UR11, UR58 ;  /* 0x0000000b170b72a4 */ /* 0x000fe2000f8e023a */
[----:B------:R-:W-:Y:S01]  /*d4d0*/  VIADD R13, R11, 0x1 ;  /* 0x000000010b0d7836 */ /* 0x000fe20000000000 */
[----:B------:R-:W-:Y:S01]  /*d4e0*/  UIADD3 UR32, UR8, 0x7400, URZ ;  /* 0x0000740008207890 */ /* 0x000fe2000fffe03f */
[----:B------:R-:W-:Y:S01]  /*d4f0*/  @P2 IMAD.MOV R13, RZ, RZ, R11 ;  /* 0x000000ffff0d2224 */ /* 0x000fe200078e020b */
[----:B------:R-:W-:-:S02]  /*d500*/  UIMAD UR53, UR11, UR42, UR7 ;  /* 0x0000002a0b3572a4 */ /* 0x000fc4000f8e0207 */
[----:B------:R-:W-:Y:S01]  /*d510*/  UIADD3 UR16, UR8, 0x7c00, URZ ;  /* 0x00007c0008107890 */ /* 0x000fe2000fffe03f */
[----:B------:R-:W-:Y:S01]  /*d520*/  UMOV UR11, UR12 ;  /* 0x0000000c000b7c82 */ /* 0x000fe20008000000 */
[----:B------:R-:W-:Y:S01]  /*d530*/  UIMAD UR5, UR23, UR5, UR55 ;  /* 0x00000005170572a4 */ /* 0x000fe2000f8e0237 */
[----:B-1----:R-:W-:Y:S01]  /*d540*/  ISETP.NE.AND P3, PT, R13, R4, PT ;  /* 0x000000040d00720c */ /* 0x002fe20003f65270 */
[----:B------:R-:W-:Y:S01]  /*d550*/  UMOV UR8, UR33 ;  /* 0x0000002100087c82 */ /* 0x000fe20008000000 */
[----:B------:R-:W-:Y:S01]  /*d560*/  UMOV UR9, UR34 ;  /* 0x0000002200097c82 */ /* 0x000fe20008000000 */
[----:B------:R-:W-:Y:S01]  /*d570*/  UMOV UR12, UR37 ;  /* 0x00000025000c7c82 */ /* 0x000fe20008000000 */
[----:B------:R-:W-:Y:S01]  /*d580*/  UMOV UR14, UR60 ;  /* 0x0000003c000e7c82 */ /* 0x000fe20008000000 */
[----:B------:R-:W-:Y:S01]  /*d590*/  UMOV UR10, UR61 ;  /* 0x0000003d000a7c82 */ /* 0x000fe20008000000 */
[----:B------:R-:W-:Y:S01]  /*d5a0*/  UIMAD UR29, UR29, UR42, UR7 ;  /* 0x0000002a1d1d72a4 */ /* 0x000fe2000f8e0207 */
[----:B------:R0:W-:Y:S01]  /*d5b0*/  UTMALDG.5D.IM2COL [UR8], [UR56], UR39 ;  /* 0x00000008380073b4 */ /* 0x0001e20008060027 */
[----:B------:R-:W-:Y:S01]  /*d5c0*/  UIADD3 UR21, -UR22, URZ, URZ ;  /* 0x0000003f16157290 */ /* 0x000fe2000fffe13f */
[----:B------:R-:W-:Y:S01]  /*d5d0*/  VIADD R4, R9, 0x1 ;  /* 0x0000000109047836 */ /* 0x000fe20000000000 */
[----:B------:R-:W-:-:S02]  /*d5e0*/  UIMAD UR6, UR23, UR6, UR45 ;  /* 0x00000006170672a4 */ /* 0x000fc4000f8e022d */
[----:B------:R-:W-:Y:S01]  /*d5f0*/  UIMAD UR45, UR5, UR42, UR7 ;  /* 0x0000002a052d72a4 */ /* 0x000fe2000f8e0207 */
[----:B------:R-:W-:Y:S01]  /*d600*/  @P3 IMAD.MOV R4, RZ, RZ, R9 ;  /* 0x000000ffff043224 */ /* 0x000fe200078e0209 */
[----:B------:R-:W-:Y:S01]  /*d610*/  UIMAD UR21, UR23, UR21, UR47 ;  /* 0x00000015171572a4 */ /* 0x000fe2000f8e022f */
[----:B------:R1:W-:Y:S01]  /*d620*/  UTMALDG.5D.IM2COL [UR48], [UR56], UR39 ;  /* 0x00000030380073b4 */ /* 0x0003e20008060027 */
[----:B------:R-:W-:Y:S01]  /*d630*/  UMOV UR26, UR61 ;  /* 0x0000003d001a7c82 */ /* 0x000fe20008000000 */
[----:B------:R-:W-:Y:S01]  /*d640*/  UIMAD UR37, UR6, UR42, UR7 ;  /* 0x0000002a062572a4 */ /* 0x000fe2000f8e0207 */
[----:B------:R-:W-:Y:S01]  /*d650*/  ISETP.NE.AND P4, PT, R4, R5, PT ;  /* 0x000000050400720c */ /* 0x000fe20003f85270 */
[----:B------:R-:W-:Y:S01]  /*d660*/  UIMAD UR21, UR21, UR42, UR7 ;  /* 0x0000002a151572a4 */ /* 0x000fe2000f8e0207 */
[----:B------:R-:W-:Y:S01]  /*d670*/  VIADD R5, R8, 0x1 ;  /* 0x0000000108057836 */ /* 0x000fe20000000000 */
[----:B------:R-:W-:Y:S01]  /*d680*/  UMOV UR34, UR61 ;  /* 0x0000003d00227c82 */ /* 0x000fe20008000000 */
[----:B------:R-:W-:Y:S01]  /*d690*/  UMOV UR42, UR61 ;  /* 0x0000003d002a7c82 */ /* 0x000fe20008000000 */
[----:B------:R2:W-:Y:S01]  /*d6a0*/  UTMALDG.5D.IM2COL [UR24], [UR56], UR39 ;  /* 0x00000018380073b4 */ /* 0x0005e20008060027 */
[----:B------:R-:W-:Y:S01]  /*d6b0*/  UMOV UR18, UR61 ;  /* 0x0000003d00127c82 */ /* 0x000fe20008000000 */
[----:B------:R-:W-:Y:S01]  /*d6c0*/  UMOV UR6, 0x0 ;  /* 0x0000000000067882 */ /* 0x000fe20000000000 */
[----:B------:R-:W-:Y:S01]  /*d6d0*/  UMOV UR7, 0x10000000 ;  /* 0x1000000000077882 */ /* 0x000fe20000000000 */
[----:B------:R3:W-:Y:S04]  /*d6e0*/  UTMALDG.5D.IM2COL [UR40], [UR56], UR39 ;  /* 0x00000028380073b4 */ /* 0x0007e80008060027 */
[----:B------:R-:W-:Y:S01]  /*d6f0*/  @P4 IMAD.MOV R5, RZ, RZ, R8 ;  /* 0x000000ffff054224 */ /* 0x000fe200078e0208 */
[----:B0-----:R-:W-:Y:S01]  /*d700*/  R2UR UR8, R17 ;  /* 0x00000000110872ca */ /* 0x001fe200000e0000 */
[----:B------:R-:W-:Y:S01]  /*d710*/  ULDC.64 UR14, c[0x0][0x198] ;  /* 0x00006600000e7ab9 */ /* 0x000fe20000000a00 */
[----:B------:R-:W-:Y:S01]  /*d720*/  R2UR UR9, R14 ;  /* 0x000000000e0972ca */ /* 0x000fe200000e0000 */
[----:B------:R-:W-:Y:S01]  /*d730*/  UIADD3 UR4, UP0, UR14, 0x270, URZ ;  /* 0x000002700e047890 */ /* 0x000fe2000ff1e03f */
[----:B------:R-:W-:-:S03]  /*d740*/  R2UR UR10, R12 ;  /* 0x000000000c0a72ca */ /* 0x000fc600000e0000 */
[----:B------:R-:W-:Y:S01]  /*d750*/  UIADD3.X UR5, URZ, UR15, URZ, UP0, !UPT ;  /* 0x0000000f3f057290 */ /* 0x000fe200087fe43f */
[----:B-1----:R-:W-:-:S05]  /*d760*/  R2UR UR51, R52 ;  /* 0x00000000343372ca */ /* 0x002fca00000e0000 */
[----:B------:R-:W-:Y:S02]  /*d770*/  UIADD3 UR48, UR8, 0x1a800, URZ ;  /* 0x0001a80008307890 */ /* 0x000fe4000fffe03f */
[----:B------:R-:W-:Y:S01]  /*d780*/  UMOV UR33, UR9 ;  /* 0x0000000900217c82 */ /* 0x000fe20008000000 */
[----:B--2---:R-:W-:Y:S01]  /*d790*/  R2UR UR28, R11 ;  /* 0x000000000b1c72ca */ /* 0x004fe200000e0000 */
[----:B------:R-:W-:Y:S01]  /*d7a0*/  UIADD3 UR24, UR8, 0x18000, URZ ;  /* 0x0001800008187890 */ /* 0x000fe2000fffe03f */
[----:B------:R-:W-:Y:S01]  /*d7b0*/  R2UR UR29, R9 ;  /* 0x00000000091d72ca */ /* 0x000fe200000e0000 */
[----:B------:R-:W-:Y:S01]  /*d7c0*/  UMOV UR17, UR9 ;  /* 0x0000000900117c82 */ /* 0x000fe20008000000 */
[----:B------:R-:W-:Y:S01]  /*d7d0*/  R2UR UR30, R8 ;  /* 0x00000000081e72ca */ /* 0x000fe200000e0000 */
[----:B------:R0:W-:Y:S01]  /*d7e0*/  UTMALDG.5D.IM2COL [UR32], [UR56], UR39 ;  /* 0x00000020380073b4 */ /* 0x0001e20008060027 */
[----:B------:R-:W-:Y:S01]  /*d7f0*/  R2UR UR27, R16 ;  /* 0x00000000101b72ca */ /* 0x000fe200000e0000 */
[----:B------:R-:W-:Y:S01]  /*d800*/  UMOV UR25, UR9 ;  /* 0x0000000900197c82 */ /* 0x000fe20008000000 */
[----:B---3--:R-:W-:Y:S01]  /*d810*/  R2UR UR43, R48 ;  /* 0x00000000302b72ca */ /* 0x008fe200000e0000 */
[----:B------:R-:W-:Y:S01]  /*d820*/  UIADD3 UR40, UR8, 0x18800, URZ ;  /* 0x0001880008287890 */ /* 0x000fe2000fffe03f */
[----:B------:R-:W-:Y:S01]  /*d830*/  SEL R9, RZ, 0x1, P5 ;  /* 0x00000001ff097807 */ /* 0x000fe20002800000 */
[----:B------:R-:W-:Y:S01]  /*d840*/  UMOV UR26, UR10 ;  /* 0x0000000a001a7c82 */ /* 0x000fe20008000000 */
[----:B------:R-:W-:Y:S01]  /*d850*/  UMOV UR41, UR9 ;  /* 0x0000000900297c82 */ /* 0x000fe20008000000 */
[----:B------:R1:W-:Y:S01]  /*d860*/  UTMALDG.5D.IM2COL [UR16], [UR56], UR39 ;  /* 0x00000010380073b4 */ /* 0x0003e20008060027 */
[----:B------:R-:W-:Y:S01]  /*d870*/  UMOV UR44, UR28 ;  /* 0x0000001c002c7c82 */ /* 0x000fe20008000000 */
[----:B------:R-:W-:Y:S01]  /*d880*/  UMOV UR45, UR29 ;  /* 0x0000001d002d7c82 */ /* 0x000fe20008000000 */
[----:B------:R-:W-:Y:S01]  /*d890*/  UMOV UR42, UR10 ;  /* 0x0000000a002a7c82 */ /* 0x000fe20008000000 */
[----:B------:R-:W-:Y:S01]  /*d8a0*/  UMOV UR46, UR30 ;  /* 0x0000001e002e7c82 */ /* 0x000fe20008000000 */
[----:B------:R-:W-:Y:S01]  /*d8b0*/  MOV R18, UR45 ;  /* 0x0000002d00127c02 */ /* 0x000fe20008000f00 */
[----:B------:R-:W-:Y:S01]  /*d8c0*/  UMOV UR52, UR28 ;  /* 0x0000001c00347c82 */ /* 0x000fe20008000000 */
[----:B------:R-:W-:Y:S01]  /*d8d0*/  MOV R17, UR46 ;  /* 0x0000002e00117c02 */ /* 0x000fe20008000f00 */
[----:B------:R2:W-:Y:S01]  /*d8e0*/  UTMALDG.5D [UR24], [UR4], desc[UR6] ;  /* 0x00000618040075b4 */ /* 0x0005e20008021000 */
[----:B------:R-:W-:Y:S01]  /*d8f0*/  UMOV UR13, UR43 ;  /* 0x0000002b000d7c82 */ /* 0x000fe20008000000 */
[----:B------:R-:W-:Y:S01]  /*d900*/  MOV R19, UR44 ;  /* 0x0000002c00137c02 */ /* 0x000fe20008000f00 */
[----:B------:R-:W-:Y:S01]  /*d910*/  UMOV UR53, UR29 ;  /* 0x0000001d00357c82 */ /* 0x000fe20008000000 */
[----:B------:R-:W-:Y:S01]  /*d920*/  UMOV UR54, UR30 ;  /* 0x0000001e00367c82 */ /* 0x000fe20008000000 */
[----:B------:R-:W-:Y:S01]  /*d930*/  UMOV UR49, UR9 ;  /* 0x0000000900317c82 */ /* 0x000fe20008000000 */
[----:B------:R-:W-:Y:S01]  /*d940*/  UMOV UR50, UR10 ;  /* 0x0000000a00327c82 */ /* 0x000fe20008000000 */
[----:B------:R-:W-:Y:S01]  /*d950*/  UMOV UR31, UR27 ;  /* 0x0000001b001f7c82 */ /* 0x000fe20008000000 */
[----:B------:R3:W-:Y:S01]  /*d960*/  UTMALDG.5D [UR40], [UR4], desc[UR6] ;  /* 0x00000628040075b4 */ /* 0x0007e20008021000 */
[----:B------:R-:W-:Y:S01]  /*d970*/  UMOV UR23, UR13 ;  /* 0x0000000d00177c82 */ /* 0x000fe20008000000 */
[----:B0-----:R-:W-:Y:S01]  /*d980*/  R2UR UR35, R49 ;  /* 0x00000000312372ca */ /* 0x001fe200000e0000 */
[----:B------:R-:W-:Y:S01]  /*d990*/  UIADD3 UR32, UR8, 0x19000, URZ ;  /* 0x0001900008207890 */ /* 0x000fe2000fffe03f */
[----:B------:R-:W-:Y:S01]  /*d9a0*/  MOV R24, UR54 ;  /* 0x0000003600187c02 */ /* 0x000fe20008000f00 */
[----:B------:R-:W-:Y:S01]  /*d9b0*/  UMOV UR36, UR28 ;  /* 0x0000001c00247c82 */ /* 0x000fe20008000000 */
[----:B------:R-:W-:Y:S01]  /*d9c0*/  UMOV UR37, UR29 ;  /* 0x0000001d00257c82 */ /* 0x000fe20008000000 */
[----:B------:R-:W-:Y:S01]  /*d9d0*/  UMOV UR38, UR30 ;  /* 0x0000001e00267c82 */ /* 0x000fe20008000000 */
[----:B------:R-:W-:Y:S01]  /*d9e0*/  UMOV UR34, UR10 ;  /* 0x0000000a00227c82 */ /* 0x000fe20008000000 */
[----:B------:R-:W-:Y:S01]  /*d9f0*/  MOV R25, UR53 ;  /* 0x0000003500197c02 */ /* 0x000fe20008000f00 */
[----:B-1----:R-:W-:Y:S01]  /*da00*/  UIADD3 UR16, UR8, 0x19800, URZ ;  /* 0x0001980008107890 */ /* 0x002fe2000fffe03f */
[----:B------:R-:W-:Y:S01]  /*da10*/  R2UR UR19, R50 ;  /* 0x00000000321372ca */ /* 0x000fe200000e0000 */
[----:B------:R-:W-:Y:S01]  /*da20*/  UMOV UR20, UR28 ;  /* 0x0000001c00147c82 */ /* 0x000fe20008000000 */
[----:B------:R-:W-:Y:S01]  /*da30*/  UMOV UR21, UR29 ;  /* 0x0000001d00157c82 */ /* 0x000fe20008000000 */
[----:B------:R-:W-:Y:S01]  /*da40*/  UMOV UR22, UR30 ;  /* 0x0000001e00167c82 */ /* 0x000fe20008000000 */
[----:B------:R-:W-:Y:S01]  /*da50*/  MOV R12, UR21 ;  /* 0x00000015000c7c02 */ /* 0x000fe20008000f00 */
[----:B------:R-:W-:Y:S01]  /*da60*/  UMOV UR18, UR10 ;  /* 0x0000000a00127c82 */ /* 0x000fe20008000000 */
[----:B------:R-:W-:Y:S01]  /*da70*/  MOV R11, UR22 ;  /* 0x00000016000b7c02 */ /* 0x000fe20008000f00 */
[----:B------:R0:W-:Y:S01]  /*da80*/  UTMALDG.5D [UR32], [UR4], desc[UR6] ;  /* 0x00000620040075b4 */ /* 0x0001e20008021000 */
[----:B------:R-:W-:Y:S01]  /*da90*/  MOV R14, UR20 ;  /* 0x00000014000e7c02 */ /* 0x000fe20008000f00 */
[----:B--2---:R-:W-:Y:S01]  /*daa0*/  UIADD3 UR24, UR8, 0x1c000, URZ ;  /* 0x0001c00008187890 */ /* 0x004fe2000fffe03f */
[----:B------:R-:W-:Y:S01]  /*dab0*/  R2UR UR27, R55 ;  /* 0x00000000371b72ca */ /* 0x000fe200000e0000 */
[----:B------:R-:W-:Y:S01]  /*dac0*/  IMAD.MOV.U32 R8, RZ, RZ, R5 ;  /* 0x000000ffff087224 */ /* 0x000fe200078e0005 */
[----:B------:R-:W-:Y:S01]  /*dad0*/  MOV R20, UR35 ;  /* 0x0000002300147c02 */ /* 0x000fe20008000f00 */
[----:B------:R-:W-:Y:S01]  /*dae0*/  UMOV UR11, UR19 ;  /* 0x00000013000b7c82 */ /* 0x000fe20008000000 */
[----:B------:R-:W-:Y:S01]  /*daf0*/  MOV R26, UR52 ;  /* 0x00000034001a7c02 */ /* 0x000fe20008000f00 */
[----:B------:R1:W-:Y:S01]  /*db00*/  UTMALDG.5D [UR16], [UR4], desc[UR6] ;  /* 0x00000610040075b4 */ /* 0x0003e20008021000 */
[----:B------:R-:W-:Y:S01]  /*db10*/  LOP3.LUT R6, R6, R9, RZ, 0x3c, !PT ;  /* 0x0000000906067212 */ /* 0x000fe200078e3cff */
[----:B---3--:R-:W-:Y:S01]  /*db20*/  UIADD3 UR40, UR8, 0x1a000, URZ ;  /* 0x0001a00008287890 */ /* 0x008fe2000fffe03f */
[----:B------:R-:W-:-:S02]  /*db30*/  R2UR UR43, R51 ;  /* 0x00000000332b72ca */ /* 0x000fc400000e0000 */
[----:B------:R-:W-:-:S11]  /*db40*/  SEL R9, R4, RZ, P4 ;  /* 0x000000ff04097207 */ /* 0x000fd60002000000 */
[----:B------:R2:W-:Y:S01]  /*db50*/  UTMALDG.5D [UR40], [UR4], desc[UR6] ;  /* 0x00000628040075b4 */ /* 0x0005e20008021000 */
[----:B------:R-:W-:Y:S01]  /*db60*/  UMOV UR12, UR43 ;  /* 0x0000002b000c7c82 */ /* 0x000fe20008000000 */
[----:B0-----:R-:W-:Y:S01]  /*db70*/  R2UR UR35, R57 ;  /* 0x00000000392372ca */ /* 0x001fe200000e0000 */
[----:B------:R-:W-:Y:S01]  /*db80*/  UIADD3 UR32, UR8, 0x1d000, URZ ;  /* 0x0001d00008207890 */ /* 0x000fe2000fffe03f */
[----:B------:R0:W-:Y:S01]  /*db90*/  UTMALDG.5D [UR48], [UR4], desc[UR6] ;  /* 0x00000630040075b4 */ /* 0x0001e20008021000 */
[----:B-1----:R-:W-:Y:S01]  /*dba0*/  R2UR UR22, R11 ;  /* 0x000000000b1672ca */ /* 0x002fe200000e0000 */
[----:B------:R-:W-:Y:S01]  /*dbb0*/  UIADD3 UR16, UR8, 0x1b000, URZ ;  /* 0x0001b00008107890 */ /* 0x000fe2000fffe03f */
[----:B------:R-:W-:Y:S02]  /*dbc0*/  R2UR UR21, R12 ;  /* 0x000000000c1572ca */ /* 0x000fe400000e0000 */
[----:B------:R-:W-:-:S06]  /*dbd0*/  R2UR UR20, R14 ;  /* 0x000000000e1472ca */ /* 0x000fcc00000e0000 */
[----:B------:R-:W-:Y:S01]  /*dbe0*/  UMOV UR15, UR35 ;  /* 0x00000023000f7c82 */ /* 0x000fe20008000000 */
[----:B------:R-:W-:Y:S02]  /*dbf0*/  R2UR UR19, R53 ;  /* 0x00000000351372ca */ /* 0x000fe400000e0000 */
[----:B------:R-:W-:Y:S02]  /*dc00*/  MOV R11, UR51 ;  /* 0x00000033000b7c02 */ /* 0x000fe40008000f00 */
[----:B--2---:R-:W-:Y:S01]  /*dc10*/  R2UR UR46, R17 ;  /* 0x00000000112e72ca */ /* 0x004fe200000e0000 */
[----:B------:R-:W-:Y:S01]  /*dc20*/  UIADD3 UR40, UR8, 0x1b800, URZ ;  /* 0x0001b80008287890 */ /* 0x000fe2000fffe03f */
[----:B------:R-:W-:-:S07]  /*dc30*/  R2UR UR45, R18 ;  /* 0x00000000122d72ca */ /* 0x000fce00000e0000 */
[----:B------:R1:W-:Y:S01]  /*dc40*/  UTMALDG.5D [UR16], [UR4], desc[UR6] ;  /* 0x00000610040075b4 */ /* 0x0003e20008021000 */
[----:B------:R-:W-:Y:S02]  /*dc50*/  R2UR UR44, R19 ;  /* 0x00000000132c72ca */ /* 0x000fe400000e0000 */
[----:B------:R-:W-:Y:S02]  /*dc60*/  R2UR UR43, R54 ;  /* 0x00000000362b72ca */ /* 0x000fe400000e0000 */
[----:B0-----:R-:W-:Y:S01]  /*dc70*/  R2UR UR51, R58 ;  /* 0x000000003a3372ca */ /* 0x001fe200000e0000 */
[----:B------:R-:W-:Y:S01]  /*dc80*/  UIADD3 UR48, UR8, 0x1d800, URZ ;  /* 0x0001d80008307890 */ /* 0x000fe2000fffe03f */
[----:B------:R-:W-:Y:S02]  /*dc90*/  MOV R31, UR19 ;  /* 0x00000013001f7c02 */ /* 0x000fe40008000f00 */
[----:B------:R-:W-:Y:S02]  /*dca0*/  MOV R17, UR38 ;  /* 0x0000002600117c02 */ /* 0x000fe40008000f00 */
[----:B------:R-:W-:-:S02]  /*dcb0*/  MOV R18, UR37 ;  /* 0x0000002500127c02 */ /* 0x000fc40008000f00 */
[----:B------:R-:W-:-:S03]  /*dcc0*/  MOV R19, UR36 ;  /* 0x0000002400137c02 */ /* 0x000fc60008000f00 */
[----:B------:R0:W-:Y:S01]  /*dcd0*/  UTMALDG.5D [UR40], [UR4], desc[UR6] ;  /* 0x00000628040075b4 */ /* 0x0001e20008021000 */
[----:B------:R-:W-:Y:S01]  /*dce0*/  MOV R12, UR43 ;  /* 0x0000002b000c7c02 */ /* 0x000fe20008000f00 */
[----:B------:R-:W-:Y:S01]  /*dcf0*/  UMOV UR14, UR51 ;  /* 0x00000033000e7c82 */ /* 0x000fe20008000000 */
[----:B------:R2:W-:Y:S01]  /*dd00*/  UTMALDG.5D [UR24], [UR4], desc[UR6] ;  /* 0x00000618040075b4 */ /* 0x0005e20008021000 */
[----:B-1----:R-:W-:Y:S01]  /*dd10*/  UMOV UR16, UR12 ;  /* 0x0000000c00107c82 */ /* 0x002fe20008000000 */
[----:B------:R-:W-:Y:S01]  /*dd20*/  UMOV UR20, UR28 ;  /* 0x0000001c00147c82 */ /* 0x000fe20008000000 */
[----:B------:R-:W-:Y:S01]  /*dd30*/  UMOV UR19, UR16 ;  /* 0x0000001000137c82 */ /* 0x000fe20008000000 */
[----:B------:R-:W-:Y:S01]  /*dd40*/  UIADD3 UR16, UR8, 0x1f800, URZ ;  /* 0x0001f80008107890 */ /* 0x000fe2000fffe03f */
[----:B------:R-:W-:Y:S01]  /*dd50*/  MOV R30, UR20 ;  /* 0x00000014001e7c02 */ /* 0x000fe20008000f00 */
[----:B------:R-:W-:Y:S01]  /*dd60*/  UMOV UR21, UR29 ;  /* 0x0000001d00157c82 */ /* 0x000fe20008000000 */
[----:B------:R-:W-:Y:S01]  /*dd70*/  UMOV UR22, UR30 ;  /* 0x0000001e00167c82 */ /* 0x000fe20008000000 */
[----:B------:R-:W-:-:S02]  /*dd80*/  MOV R29, UR21 ;  /* 0x00000015001d7c02 */ /* 0x000fc40008000f00 */
[----:B------:R-:W-:Y:S02]  /*dd90*/  MOV R28, UR22 ;  /* 0x00000016001c7c02 */ /* 0x000fe40008000f00 */
[----:B0-----:R-:W-:Y:S01]  /*dda0*/  R2UR UR43, R56 ;  /* 0x00000000382b72ca */ /* 0x001fe200000e0000 */
[----:B------:R-:W-:Y:S01]  /*ddb0*/  UIADD3 UR40, UR8, 0x1c800, URZ ;  /* 0x0001c80008287890 */ /* 0x000fe2000fffe03f */
[----:B------:R-:W-:Y:S01]  /*ddc0*/  UMOV UR44, UR28 ;  /* 0x0000001c002c7c82 */ /* 0x000fe20008000000 */
[----:B------:R-:W-:Y:S01]  /*ddd0*/  UMOV UR45, UR29 ;  /* 0x0000001d002d7c82 */ /* 0x000fe20008000000 */
[----:B------:R-:W-:Y:S01]  /*dde0*/  UMOV UR46, UR30 ;  /* 0x0000001e002e7c82 */ /* 0x000fe20008000000 */
[----:B------:R-:W-:Y:S02]  /*ddf0*/  MOV R21, UR45 ;  /* 0x0000002d00157c02 */ /* 0x000fe40008000f00 */
[----:B------:R-:W-:Y:S01]  /*de00*/  MOV R22, UR44 ;  /* 0x0000002c00167c02 */ /* 0x000fe20008000f00 */
[----:B--2---:R-:W-:Y:S01]  /*de10*/  UIADD3 UR24, UR8, 0x1c400, URZ ;  /* 0x0001c40008187890 */ /* 0x004fe2000fffe03f */
[----:B------:R-:W-:-:S04]  /*de20*/  UMOV UR26, UR61 ;  /* 0x0000003d001a7c82 */ /* 0x000fc80008000000 */
[----:B------:R0:W-:Y:S01]  /*de30*/  UTMALDG.5D [UR40], [UR4], desc[UR6] ;  /* 0x00000628040075b4 */ /* 0x0001e20008021000 */
[----:B------:R-:W-:Y:S02]  /*de40*/  UMOV UR17, UR43 ;  /* 0x0000002b00117c82 */ /* 0x000fe40008000000 */
[----:B------:R-:W-:Y:S01]  /*de50*/  MOV R14, UR17 ;  /* 0x00000011000e7c02 */ /* 0x000fe20008000f00 */
[----:B------:R-:W-:Y:S01]  /*de60*/  UMOV UR17, UR9 ;  /* 0x0000000900117c82 */ /* 0x000fe20008000000 */
[----:B------:R1:W-:Y:S01]  /*de70*/  UTMALDG.5D [UR32], [UR4], desc[UR6] ;  /* 0x00000620040075b4 */ /* 0x0003e20008021000 */
[----:B------:R2:W-:Y:S01]  /*de80*/  UTMALDG.5D [UR48], [UR4], desc[UR6] ;  /* 0x00000630040075b4 */ /* 0x0005e20008021000 */
[----:B0-----:R-:W-:Y:S01]  /*de90*/  R2UR UR43, R59 ;  /* 0x000000003b2b72ca */ /* 0x001fe200000e0000 */
[----:B------:R-:W-:Y:S01]  /*dea0*/  UIADD3 UR40, UR8, 0x1e000, URZ ;  /* 0x0001e00008287890 */ /* 0x000fe2000fffe03f */
[----:B-1----:R-:W-:Y:S01]  /*deb0*/  R2UR UR35, R60 ;  /* 0x000000003c2372ca */ /* 0x002fe200000e0000 */
[----:B------:R-:W-:-:S10]  /*dec0*/  UIADD3 UR32, UR8, 0x1e800, URZ ;  /* 0x0001e80008207890 */ /* 0x000fd4000fffe03f */
[----:B------:R0:W-:Y:S01]  /*ded0*/  UTMALDG.5D [UR40], [UR4], desc[UR6] ;  /* 0x00000628040075b4 */ /* 0x0001e20008021000 */
[----:B------:R-:W-:Y:S01]  /*dee0*/  UMOV UR13, UR43 ;  /* 0x0000002b000d7c82 */ /* 0x000fe20008000000 */
[----:B--2---:R-:W-:Y:S01]  /*def0*/  R2UR UR51, R11 ;  /* 0x000000000b3372ca */ /* 0x004fe200000e0000 */
[----:B------:R-:W-:Y:S01]  /*df00*/  UIADD3 UR48, UR8, 0x19c00, URZ ;  /* 0x00019c0008307890 */ /* 0x000fe2000fffe03f */
[----:B------:R-:W-:Y:S01]  /*df10*/  UMOV UR50, UR61 ;  /* 0x0000003d00327c82 */ /* 0x000fe20008000000 */
[----:B------:R1:W-:Y:S01]  /*df20*/  UTMALDG.5D [UR32], [UR4], desc[UR6] ;  /* 0x00000620040075b4 */ /* 0x0003e20008021000 */
[----:B------:R-:W-:-:S09]  /*df30*/  UMOV UR12, UR35 ;  /* 0x00000023000c7c82 */ /* 0x000fd20008000000 */
[----:B------:R-:W-:Y:S01]  /*df40*/  MOV R27, UR51 ;  /* 0x00000033001b7c02 */ /* 0x000fe20008000f00 */
[----:B------:R-:W-:Y:S01]  /*df50*/  UMOV UR51, UR11 ;  /* 0x0000000b00337c82 */ /* 0x000fe20008000000 */
[----:B0-----:R-:W-:Y:S01]  /*df60*/  R2UR UR43, R12 ;  /* 0x000000000c2b72ca */ /* 0x001fe200000e0000 */
[----:B------:R-:W-:Y:S01]  /*df70*/  UIADD3 UR40, UR8, 0x18c00, URZ ;  /* 0x00018c0008287890 */ /* 0x000fe2000fffe03f */
[----:B------:R-:W-:Y:S01]  /*df80*/  MOV R12, UR19 ;  /* 0x00000013000c7c02 */ /* 0x000fe20008000f00 */
[----:B------:R-:W-:Y:S01]  /*df90*/  UMOV UR42, UR61 ;  /* 0x0000003d002a7c82 */ /* 0x000fe20008000000 */
[----:B------:R-:W-:Y:S01]  /*dfa0*/  R2UR UR19, R62 ;  /* 0x000000003e1372ca */ /* 0x000fe200000e0000 */
[----:B-1----:R-:W-:Y:S01]  /*dfb0*/  UMOV UR35, UR31 ;  /* 0x0000001f00237c82 */ /* 0x002fe20008000000 */
[----:B------:R-:W-:Y:S01]  /*dfc0*/  UIADD3 UR32, UR8, 0x1f000, URZ ;  /* 0x0001f00008207890 */ /* 0x000fe2000fffe03f */
[----:B------:R-:W-:Y:S02]  /*dfd0*/  MOV R11, UR35 ;  /* 0x00000023000b7c02 */ /* 0x000fe40008000f00 */
[----:B------:R-:W-:-:S04]  /*dfe0*/  R2UR UR35, R61 ;  /* 0x000000003d2372ca */ /* 0x000fc800000e0000 */
[----:B------:R-:W-:Y:S01]  /*dff0*/  MOV R23, UR43 ;  /* 0x0000002b00177c02 */ /* 0x000fe20008000f00 */
[----:B------:R-:W-:-:S03]  /*e000*/  UMOV UR43, UR23 ;  /* 0x00000017002b7c82 */ /* 0x000fc60008000000 */
[----:B------:R-:W-:-:S05]  /*e010*/  UMOV UR10, UR19 ;  /* 0x00000013000a7c82 */ /* 0x000fca0008000000 */
[----:B------:R0:W-:Y:S01]  /*e020*/  UTMALDG.5D [UR32], [UR4], desc[UR6] ;  /* 0x00000620040075b4 */ /* 0x0001e20008021000 */
[----:B------:R-:W-:Y:S01]  /*e030*/  UMOV UR11, UR35 ;  /* 0x00000023000b7c82 */ /* 0x000fe20008000000 */
[----:B------:R1:W-:Y:S01]  /*e040*/  UTMALDG.5D [UR16], [UR4], desc[UR6] ;  /* 0x00000610040075b4 */ /* 0x0003e20008021000 */
[----:B0-----:R-:W-:Y:S01]  /*e050*/  R2UR UR35, R11 ;  /* 0x000000000b2372ca */ /* 0x001fe200000e0000 */
[----:B------:R-:W-:Y:S01]  /*e060*/  UIADD3 UR32, UR8, 0x18400, URZ ;  /* 0x0001840008207890 */ /* 0x000fe2000fffe03f */
[----:B------:R-:W-:Y:S01]  /*e070*/  MOV R11, UR46 ;  /* 0x0000002e000b7c02 */ /* 0x000fe20008000f00 */
[----:B------:R-:W-:Y:S01]  /*e080*/  UMOV UR34, UR61 ;  /* 0x0000003d00227c82 */ /* 0x000fe20008000000 */
[----:B-1----:R-:W-:Y:S01]  /*e090*/  R2UR UR17, R14 ;  /* 0x000000000e1172ca */ /* 0x002fe200000e0000 */
[----:B------:R-:W-:Y:S01]  /*e0a0*/  UIADD3 UR16, UR8, 0x1a400, URZ ;  /* 0x0001a40008107890 */ /* 0x000fe2000fffe03f */
[----:B------:R-:W-:Y:S01]  /*e0b0*/  R2UR UR19, R12 ;  /* 0x000000000c1372ca */ /* 0x000fe200000e0000 */
[----:B------:R-:W-:-:S06]  /*e0c0*/  UMOV UR18, UR61 ;  /* 0x0000003d00127c82 */ /* 0x000fcc0008000000 */
[----:B------:R0:W-:Y:S01]  /*e0d0*/  UTMALDG.5D [UR32], [UR4], desc[UR6] ;  /* 0x00000620040075b4 */ /* 0x0001e20008021000 */
[----:B------:R1:W-:Y:S01]  /*e0e0*/  UTMALDG.5D [UR40], [UR4], desc[UR6] ;  /* 0x00000628040075b4 */ /* 0x0003e20008021000 */
[----:B0-----:R-:W-:Y:S01]  /*e0f0*/  R2UR UR38, R17 ;  /* 0x00000000112672ca */ /* 0x001fe200000e0000 */
[----:B------:R-:W-:Y:S01]  /*e100*/  UIADD3 UR32, UR8, 0x19400, URZ ;  /* 0x0001940008207890 */ /* 0x000fe2000fffe03f */
[----:B------:R-:W-:Y:S02]  /*e110*/  R2UR UR37, R18 ;  /* 0x00000000122572ca */ /* 0x000fe400000e0000 */
[----:B------:R-:W-:Y:S02]  /*e120*/  R2UR UR36, R19 ;  /* 0x00000000132472ca */ /* 0x000fe400000e0000 */
[----:B------:R-:W-:Y:S02]  /*e130*/  R2UR UR35, R20 ;  /* 0x00000000142372ca */ /* 0x000fe400000e0000 */
[----:B-1----:R-:W-:Y:S01]  /*e140*/  R2UR UR46, R11 ;  /* 0x000000000b2e72ca */ /* 0x002fe200000e0000 */
[----:B------:R-:W-:Y:S01]  /*e150*/  UIADD3 UR40, UR8, 0x1bc00, URZ ;  /* 0x0001bc0008287890 */ /* 0x000fe2000fffe03f */
[----:B------:R-:W-:Y:S01]  /*e160*/  R2UR UR45, R21 ;  /* 0x00000000152d72ca */ /* 0x000fe200000e0000 */
[----:B------:R-:W-:Y:S01]  /*e170*/  VIADD R11, R7, 0xffffffff ;  /* 0xffffffff070b7836 */ /* 0x000fe20000000000 */
[----:B------:R-:W-:-:S02]  /*e180*/  R2UR UR44, R22 ;  /* 0x00000000162c72ca */ /* 0x000fc400000e0000 */
[----:B------:R-:W-:Y:S01]  /*e190*/  R2UR UR43, R23 ;  /* 0x00000000172b72ca */ /* 0x000fe200000e0000 */
[----:B------:R-:W-:Y:S01]  /*e1a0*/  IMAD.MOV.U32 R7, RZ, RZ, R11 ;  /* 0x000000ffff077224 */ /* 0x000fe200078e000b */
[----:B------:R-:W-:-:S03]  /*e1b0*/  SEL R11, R13, RZ, P3 ;  /* 0x000000ff0d0b7207 */ /* 0x000fc60001800000 */
[----:B------:R0:W-:Y:S01]  /*e1c0*/  UTMALDG.5D [UR32], [UR4], desc[UR6] ;  /* 0x00000620040075b4 */ /* 0x0001e20008021000 */
[----:B------:R1:W-:Y:S01]  /*e1d0*/  UTMALDG.5D [UR48], [UR4], desc[UR6] ;  /* 0x00000630040075b4 */ /* 0x0003e20008021000 */
[----:B0-----:R-:W-:Y:S01]  /*e1e0*/  UMOV UR35, UR17 ;  /* 0x0000001100237c82 */ /* 0x001fe20008000000 */
[----:B------:R-:W-:Y:S01]  /*e1f0*/  UMOV UR17, UR9 ;  /* 0x0000000900117c82 */ /* 0x000fe20008000000 */
[----:B------:R-:W-:Y:S01]  /*e200*/  UIADD3 UR32, UR8, 0x1cc00, URZ ;  /* 0x0001cc0008207890 */ /* 0x000fe2000fffe03f */
[----:B------:R0:W-:Y:S01]  /*e210*/  UTMALDG.5D [UR16], [UR4], desc[UR6] ;  /* 0x00000610040075b4 */ /* 0x0001e20008021000 */
[----:B------:R-:W-:Y:S01]  /*e220*/  UMOV UR36, UR28 ;  /* 0x0000001c00247c82 */ /* 0x000fe20008000000 */
[----:B------:R-:W-:Y:S01]  /*e230*/  UMOV UR37, UR29 ;  /* 0x0000001d00257c82 */ /* 0x000fe20008000000 */
[----:B------:R-:W-:Y:S01]  /*e240*/  UMOV UR38, UR30 ;  /* 0x0000001e00267c82 */ /* 0x000fe20008000000 */
[----:B-1----:R-:W-:Y:S01]  /*e250*/  R2UR UR54, R24 ;  /* 0x00000000183672ca */ /* 0x002fe200000e0000 */
[----:B------:R-:W-:Y:S01]  /*e260*/  UIADD3 UR48, UR8, 0x1ac00, URZ ;  /* 0x0001ac0008307890 */ /* 0x000fe2000fffe03f */
[----:B------:R-:W-:-:S02]  /*e270*/  R2UR UR53, R25 ;  /* 0x00000000193572ca */ /* 0x000fc400000e0000 */
[----:B------:R-:W-:Y:S02]  /*e280*/  R2UR UR52, R26 ;  /* 0x000000001a3472ca */ /* 0x000fe400000e0000 */
[----:B------:R-:W-:-:S13]  /*e290*/  R2UR UR51, R27 ;  /* 0x000000001b3372ca */ /* 0x000fda00000e0000 */
[----:B------:R-:W-:Y:S01]  /*e2a0*/  UTMALDG.5D [UR48], [UR4], desc[UR6] ;  /* 0x00000630040075b4 */ /* 0x000fe20008021000 */
[----:B0-----:R-:W-:Y:S01]  /*e2b0*/  R2UR UR22, R28 ;  /* 0x000000001c1672ca */ /* 0x001fe200000e0000 */
[----:B------:R-:W-:Y:S01]  /*e2c0*/  UIADD3 UR16, UR8, 0x1b400, URZ ;  /* 0x0001b40008107890 */ /* 0x000fe2000fffe03f */
[----:B------:R-:W-:Y:S02]  /*e2d0*/  R2UR UR21, R29 ;  /* 0x000000001d1572ca */ /* 0x000fe400000e0000 */
[----:B------:R-:W-:Y:S02]  /*e2e0*/  R2UR UR20, R30 ;  /* 0x000000001e1472ca */ /* 0x000fe400000e0000 */
[----:B------:R-:W-:-:S13]  /*e2f0*/  R2UR UR19, R31 ;  /* 0x000000001f1372ca */ /* 0x000fda00000e0000 */
[----:B------:R0:W-:Y:S01]  /*e300*/  UTMALDG.5D [UR16], [UR4], desc[UR6] ;  /* 0x00000610040075b4 */ /* 0x0001e20008021000 */
[----:B------:R-:W-:Y:S01]  /*e310*/  UTMALDG.5D [UR40], [UR4], desc[UR6] ;  /* 0x00000628040075b4 */ /* 0x000fe20008021000 */
[----:B------:R1:W-:Y:S01]  /*e320*/  UTMALDG.5D [UR24], [UR4], desc[UR6] ;  /* 0x00000618040075b4 */ /* 0x0003e20008021000 */
[----:B------:R-:W-:Y:S01]  /*e330*/  UTMALDG.5D [UR32], [UR4], desc[UR6] ;  /* 0x00000620040075b4 */ /* 0x000fe20008021000 */
[----:B0-----:R-:W-:Y:S01]  /*e340*/  UIADD3 UR16, UR8, 0x1d400, URZ ;  /* 0x0001d40008107890 */ /* 0x001fe2000fffe03f */
[----:B------:R-:W-:Y:S01]  /*e350*/  UMOV UR19, UR15 ;  /* 0x0000000f00137c82 */ /* 0x000fe20008000000 */
[----:B------:R-:W-:Y:S01]  /*e360*/  UMOV UR20, UR28 ;  /* 0x0000001c00147c82 */ /* 0x000fe20008000000 */
[----:B------:R-:W-:Y:S01]  /*e370*/  UMOV UR21, UR29 ;  /* 0x0000001d00157c82 */ /* 0x000fe20008000000 */
[----:B------:R-:W-:-:S05]  /*e380*/  UMOV UR22, UR30 ;  /* 0x0000001e00167c82 */ /* 0x000fca0008000000 */
[----:B------:R0:W-:Y:S01]  /*e390*/  UTMALDG.5D [UR16], [UR4], desc[UR6] ;  /* 0x00000610040075b4 */ /* 0x0001e20008021000 */
[----:B-1----:R-:W-:Y:S01]  /*e3a0*/  UIADD3 UR24, UR8, 0x1dc00, URZ ;  /* 0x0001dc0008187890 */ /* 0x002fe2000fffe03f */
[----:B------:R-:W-:Y:S01]  /*e3b0*/  UMOV UR27, UR14 ;  /* 0x0000000e001b7c82 */ /* 0x000fe20008000000 */
[----:B------:R-:W-:-:S07]  /*e3c0*/  UMOV UR14, UR30 ;  /* 0x0000001e000e7c82 */ /* 0x000fce0008000000 */
[----:B------:R1:W-:Y:S01]  /*e3d0*/  UTMALDG.5D [UR24], [UR4], desc[UR6] ;  /* 0x00000618040075b4 */ /* 0x0003e20008021000 */
[----:B0-----:R-:W-:Y:S01]  /*e3e0*/  UIADD3 UR16, UR8, 0x1e400, URZ ;  /* 0x0001e40008107890 */ /* 0x001fe2000fffe03f */
[----:B------:R-:W-:Y:S01]  /*e3f0*/  UMOV UR19, UR13 ;  /* 0x0000000d00137c82 */ /* 0x000fe20008000000 */
[----:B------:R-:W-:-:S07]  /*e400*/  UMOV UR13, UR29 ;  /* 0x0000001d000d7c82 */ /* 0x000fce0008000000 */
[----:B------:R0:W-:Y:S01]  /*e410*/  UTMALDG.5D [UR16], [UR4], desc[UR6] ;  /* 0x00000610040075b4 */ /* 0x0001e20008021000 */
[----:B-1----:R-:W-:Y:S01]  /*e420*/  UIADD3 UR24, UR8, 0x1ec00, URZ ;  /* 0x0001ec0008187890 */ /* 0x002fe2000fffe03f */
[----:B------:R-:W-:Y:S01]  /*e430*/  UMOV UR27, UR12 ;  /* 0x0000000c001b7c82 */ /* 0x000fe20008000000 */
[----:B------:R-:W-:-:S07]  /*e440*/  UMOV UR12, UR28 ;  /* 0x0000001c000c7c82 */ /* 0x000fce0008000000 */
[----:B------:R2:W-:Y:S01]  /*e450*/  UTMALDG.5D [UR24], [UR4], desc[UR6] ;  /* 0x00000618040075b4 */ /* 0x0005e20008021000 */
[----:B0-----:R-:W-:Y:S02]  /*e460*/  UIADD3 UR16, UR8, 0x1f400, URZ ;  /* 0x0001f40008107890 */ /* 0x001fe4000fffe03f */
[----:B------:R-:W-:Y:S01]  /*e470*/  UIADD3 UR8, UR8, 0x1fc00, URZ ;  /* 0x0001fc0008087890 */ /* 0x000fe2000fffe03f */
[----:B------:R-:W-:Y:S01]  /*e480*/  UMOV UR19, UR11 ;  /* 0x0000000b00137c82 */ /* 0x000fe20008000000 */
[----:B------:R-:W-:Y:S01]  /*e490*/  UMOV UR11, UR10 ;  /* 0x0000000a000b7c82 */ /* 0x000fe20008000000 */
[----:B------:R-:W-:-:S04]  /*e4a0*/  UMOV UR10, UR61 ;  /* 0x0000003d000a7c82 */ /* 0x000fc80008000000 */
[----:B------:R2:W-:Y:S02]  /*e4b0*/  UTMALDG.5D [UR16], [UR4], desc[UR6] ;  /* 0x00000610040075b4 */ /* 0x0005e40008021000 */
[----:B------:R2:W-:Y:S02]  /*e4c0*/  UTMALDG.5D [UR8], [UR4], desc[UR6] ;  /* 0x00000608040075b4 */ /* 0x0005e40008021000 */
[----:B--2---:R-:W-:Y:S05]  /*e4d0*/  @P6 BRA `(.L_x_276) ;  /* 0xffffffb000906947 */ /* 0x004fea000383ffff */
.L_x_272:
[----:B------:R-:W-:Y:S01]  /*e4e0*/  ISETP.GE.U32.AND P2, PT, R2, 0x3, PT ;  /* 0x000000030200780c */ /* 0x000fe20003f46070 */
[----:B------:R-:W-:Y:S05]  /*e4f0*/  WARPSYNC.ALL ;  /* 0x0000000000007948 */ /* 0x000fea0003800000 */
[----:B------:R-:W-:-:S07]  /*e500*/  ELECT P1, URZ, PT ;  /* 0x00000000003f782f */ /* 0x000fce0003820000 */
[----:B------:R-:W-:-:S05]  /*e510*/  @P2 IMAD.WIDE.U32 R4, R2, -0x55555555, RZ ;  /* 0xaaaaaaab02042825 */ /* 0x000fca00078e00ff */
[----:B------:R-:W-:-:S04]  /*e520*/  @P2 SHF.R.U32.HI R3, RZ, 0x1, R5 ;  /* 0x00000001ff032819 */ /* 0x000fc80000011605 */
[----:B------:R-:W-:-:S04]  /*e530*/  @P2 LOP3.LUT R3, R3, 0x1, RZ, 0xc0, !PT ;  /* 0x0000000103032812 */ /* 0x000fc800078ec0ff */
[----:B------:R-:W-:Y:S01]  /*e540*/  @P2 ISETP.NE.U32.AND P0, PT, R3, 0x1, PT ;  /* 0x000000010300280c */ /* 0x000fe20003f05070 */
[----:B------:R-:W-:-:S12]  /*e550*/  @!P1 EXIT ;  /* 0x000000000000994d */ /* 0x000fd80003800000 */
[----:B------:R-:W-:Y:S02]  /*e560*/  LOP3.LUT R0, R0, 0x2, RZ, 0xfc, !PT ;  /* 0x0000000200007812 */ /* 0x000fe400078efcff */
[----:B------:R-:W-:Y:S02]  /*e570*/  @P2 ISETP.NE.U32.AND.EX P0, PT, RZ, RZ, PT, P0 ;  /* 0x000000ffff00220c */ /* 0x000fe40003f05100 */
[----:B------:R-:W-:Y:S01]  /*e580*/  ISETP.NE.AND P1, PT, R0, 0x3, PT ;  /* 0x000000030000780c */ /* 0x000fe20003f25270 */
[----:B------:R-:W-:Y:S01]  /*e590*/  IMAD.MOV.U32 R0, RZ, RZ, 0x1 ;  /* 0x00000001ff007424 */ /* 0x000fe200078e00ff */
[----:B------:R-:W-:-:S11]  /*e5a0*/  @P2 SEL R0, RZ, 0x1, !P0 ;  /* 0x00000001ff002807 */ /* 0x000fd60004000000 */
[----:B------:R-:W-:Y:S05]  /*e5b0*/  @!P1 BRA `(.L_x_277) ;  /* 0x0000000000049947 */ /* 0x000fea0003800000 */
[----:B------:R-:W-:Y:S01]  /*e5c0*/  BPT.TRAP 0x1 ;  /* 0x000000040000795c */ /* 0x000fe20000300000 */
.L_x_277:
[----:B------:R-:W2:Y:S01]  /*e5d0*/  S2R R6, SR_CgaCtaId ;  /* 0x0000000000067919 */ /* 0x000ea20000008800 */
[----:B------:R-:W-:Y:S01]  /*e5e0*/  IMAD.WIDE.U32 R4, R2, -0x55555555, RZ ;  /* 0xaaaaaaab02047825 */ /* 0x000fe200078e00ff */
[----:B------:R-:W-:-:S04]  /*e5f0*/  MOV R3, 0x400 ;  /* 0x0000040000037802 */ /* 0x000fc80000000f00 */
[----:B------:R-:W-:-:S05]  /*e600*/  SHF.R.U32.HI R5, RZ, 0x1, R5 ;  /* 0x00000001ff057819 */ /* 0x000fca0000011605 */
[----:B------:R-:W-:Y:S01]  /*e610*/  IMAD R2, R5, -0x3, R2 ;  /* 0xfffffffd05027824 */ /* 0x000fe200078e0202 */
[----:B------:R-:W-:Y:S02]  /*e620*/  SHF.L.U32 R5, R0, 0x1f, RZ ;  /* 0x0000001f00057819 */ /* 0x000fe400000006ff */
[----:B--2---:R-:W-:-:S05]  /*e630*/  LEA R3, R6, R3, 0x18 ;  /* 0x0000000306037211 */ /* 0x004fca00078ec0ff */
[----:B------:R-:W-:-:S04]  /*e640*/  VIADD R3, R3, 0x30018 ;  /* 0x0003001803037836 */ /* 0x000fc80000000000 */
[----:B------:R-:W-:-:S07]  /*e650*/  IMAD R4, R2, 0x8, R3 ;  /* 0x0000000802047824 */ /* 0x000fce00078e0203 */
.L_x_278:
[----:B--2---:R2:W3:Y:S02]  /*e660*/  SYNCS.PHASECHK.TRANS64.TRYWAIT P0, [R4+URZ], R5 ;  /* 0x00000005040075a7 */ /* 0x0044e4000800017f */
[----:B---3--:R-:W-:Y:S05]  /*e670*/  @!P0 NANOSLEEP.SYNCS 0x989680 ;  /* 0x009896800000895d */ /* 0x008fea0003900000 */
[----:B------:R-:W3:Y:S02]  /*e680*/  @!P0 SYNCS.PHASECHK.TRANS64 P0, [R4+URZ], R5 ;  /* 0x00000005040085a7 */ /* 0x000ee4000800007f */
[----:B---3--:R-:W-:Y:S05]  /*e690*/  @!P0 BRA `(.L_x_278) ;  /* 0xfffffffc00f08947 */ /* 0x008fea000383ffff */
[----:B------:R-:W-:-:S05]  /*e6a0*/  VIADD R2, R2, 0x1 ;  /* 0x0000000102027836 */ /* 0x000fca0000000000 */
[----:B------:R-:W-:-:S04]  /*e6b0*/  ISETP.NE.AND P0, PT, R2, 0x3, PT ;  /* 0x000000030200780c */ /* 0x000fc80003f05270 */
[----:B--2---:R-:W-:Y:S02]  /*e6c0*/  SEL R5, RZ, 0x1, P0 ;  /* 0x00000001ff057807 */ /* 0x004fe40000000000 */
[----:B------:R-:W-:Y:S02]  /*e6d0*/  SEL R2, R2, RZ, P0 ;  /* 0x000000ff02027207 */ /* 0x000fe40000000000 */
[----:B------:R-:W-:-:S03]  /*e6e0*/  LOP3.LUT R7, R0, R5, RZ, 0x3c, !PT ;  /* 0x0000000500077212 */ /* 0x000fc600078e3cff */
[----:B------:R-:W-:Y:S01]  /*e6f0*/  IMAD R0, R2, 0x8, R3 ;  /* 0x0000000802007824 */ /* 0x000fe200078e0203 */
[----:B------:R-:W-:-:S07]  /*e700*/  SHF.L.U32 R5, R7, 0x1f, RZ ;  /* 0x0000001f07057819 */ /* 0x000fce00000006ff */
.L_x_279:
        /* <DEDUP_REMOVED lines=11> */
.L_x_280:
[----:B--2---:R2:W3:Y:S02]  /*e7c0*/  SYNCS.PHASECHK.TRANS64.TRYWAIT P0, [R2+URZ], R3 ;  /* 0x00000003020075a7 */ /* 0x0044e4000800017f */
[----:B---3--:R-:W-:Y:S05]  /*e7d0*/  @!P0 NANOSLEEP.SYNCS 0x989680 ;  /* 0x009896800000895d */ /* 0x008fea0003900000 */
[----:B------:R-:W3:Y:S02]  /*e7e0*/  @!P0 SYNCS.PHASECHK.TRANS64 P0, [R2+URZ], R3 ;  /* 0x00000003020085a7 */ /* 0x000ee4000800007f */
[----:B---3--:R-:W-:Y:S05]  /*e7f0*/  @P0 EXIT ;  /* 0x000000000000094d */ /* 0x008fea0003800000 */
[----:B------:R-:W-:Y:S05]  /*e800*/  BRA `(.L_x_280) ;  /* 0xfffffffc00ec7947 */ /* 0x000fea000383ffff */
.L_x_281:
[----:B------:R-:W-:-:S00]  /*e810*/  BRA `(.L_x_281) ;  /* 0xfffffffc00fc7947 */ /* 0x000fc0000383ffff */
[----:B------:R-:W-:-:S00]  /*e820*/  NOP ;  /* 0x0000000000007918 */ /* 0x000fc00000000000 */
        /* <DEDUP_REMOVED lines=13> */
.L_x_282:


//--------------------- .nv.shared._ZN7cutlass13device_kernelINS_4conv6kernel13ConvUniversalINS1_16ConvProblemShapeILNS1_8OperatorE0ELi3EEENS1_10collective14CollectiveConvINS1_46MainloopSm90TmaGmmaWarpSpecializedImplicitGemmILS5_0ELi3ELi3EN4cute5tupleIJNSA_1CILi1EEESD_SD_EEENS1_36KernelImplicitTmaWarpSpecializedSm90ELi1EEENSB_IJNSC_ILi128EEESH_NSB_IJNSC_ILi64EEEEEEEEENS_10tfloat32_tESL_NSA_8TiledMMAINSA_8MMA_AtomIJNSA_4SM904GMMA30MMA_64x128x8_F32TF32TF32_SS_TNILNSP_7ScaleInE1ELSR_1EEEEEENSA_6LayoutISE_NSB_IJNSC_ILi0EEESV_SV_EEEEENSB_IJNSA_10UnderscoreESY_SY_EEEEENS7_6detail26Sm90ImplicitGemmTileTraitsINSA_20SM90_TMA_LOAD_IM2COLENSA_14ComposedLayoutINSA_7SwizzleILi3ELi4ELi3EEENSA_18smem_ptr_flag_bitsILi32EEENSU_INSB_IJNSB_IJNSC_ILi8EEENSC_ILi16EEEEEENSB_IJNSC_ILi32EEENSC_ILi2EEEEEENSB_IJSD_NSC_ILi3EEEEEEEEENSB_IJNSB_IJS1C_NSC_ILi512EEEEEENSB_IJSD_NSC_ILi256EEEEEENSB_IJSV_NSC_ILi8192EEEEEEEEEEEEEvEENS12_INSA_13SM90_TMA_LOADES1Q_vEEEENS_8epilogue10collective6detail29Sm90TmaWarpSpecializedAdapterINS1W_15DefaultEpilogueISL_NSB_IJNSB_IJllllEEESD_SV_EEES21_NS1V_6thread17LinearCombinationISL_Li1EffLNS22_9ScaleType4KindE0ELNS_15FloatRoundStyleE2ESL_EENS_4gemm15EpilogueDefaultEEEEEvvEEEEvNT_6ParamsE --------------------------
	.section	.nv.shared._ZN7cutlass13device_kernelINS_4conv6kernel13ConvUniversalINS1_16ConvProblemShapeILNS1_8OperatorE0ELi3EEENS1_10collective14CollectiveConvINS1_46MainloopSm90TmaGmmaWarpSpecializedImplicitGemmILS5_0ELi3ELi3EN4cute5tupleIJNSA_1CILi1EEESD_SD_EEENS1_36KernelImplicitTmaWarpSpecializedSm90ELi1EEENSB_IJNSC_ILi128EEESH_NSB_IJNSC_ILi64EEEEEEEEENS_10tfloat32_tESL_NSA_8TiledMMAINSA_8MMA_AtomIJNSA_4SM904GMMA30MMA_64x128x8_F32TF32TF32_SS_TNILNSP_7ScaleInE1ELSR_1EEEEEENSA_6LayoutISE_NSB_IJNSC_ILi0EEESV_SV_EEEEENSB_IJNSA_10UnderscoreESY_SY_EEEEENS7_6detail26Sm90ImplicitGemmTileTraitsINSA_20SM90_TMA_LOAD_IM2COLENSA_14ComposedLayoutINSA_7SwizzleILi3ELi4ELi3EEENSA_18smem_ptr_flag_bitsILi32EEENSU_INSB_IJNSB_IJNSC_ILi8EEENSC_ILi16EEEEEENSB_IJNSC_ILi32EEENSC_ILi2EEEEEENSB_IJSD_NSC_ILi3EEEEEEEEENSB_IJNSB_IJS1C_NSC_ILi512EEEEEENSB_IJSD_NSC_ILi256EEEEEENSB_IJSV_NSC_ILi8192EEEEEEEEEEEEEvEENS12_INSA_13SM90_TMA_LOADES1Q_vEEEENS_8epilogue10collective6detail29Sm90TmaWarpSpecializedAdapterINS1W_15DefaultEpilogueISL_NSB_IJNSB_IJllllEEESD_SV_EEES21_NS1V_6thread17LinearCombinationISL_Li1EffLNS22_9ScaleType4KindE0ELNS_15FloatRoundStyleE2ESL_EENS_4gemm15EpilogueDefaultEEEEEvvEEEEvNT_6ParamsE,"aw",@nobits
	.sectionflags	@""
	.align	16
	.zero		1024


//--------------------- .nv.shared.reserved.0     --------------------------
	.section	.nv.shared.reserved.0,"aw",@nobits
	.weak		__nv_reservedSMEM_offset_0_alias
	.size		__nv_reservedSMEM_offset_0_alias, 0, 0
	.other		__nv_reservedSMEM_offset_0_alias,@"STO_CUDA_RESERVED_SHARED STV_DEFAULT"
__nv_reservedSMEM_offset_0_alias:
	.zero		0


//--------------------- .nv.global                --------------------------
	.section	.nv.global,"aw",@nobits
.nv.global:
	.type		_ZN39_INTERNAL_320f71b1_4_k_cu_f3cafbda_37974cute1_E,@object
	.size		_ZN39_INTERNAL_320f71b1_4_k_cu_f3cafbda_37974cute1_E,(_ZN39_INTERNAL_320f71b1_4_k_cu_f3cafbda_37974cuda3std3__45__cpo6cbeginE - _ZN39_INTERNAL_320f71b1_4_k_cu_f3cafbda_37974cute1_E)
_ZN39_INTERNAL_320f71b1_4_k_cu_f3cafbda_37974cute1_E:
	.zero		1
	.type		_ZN39_INTERNAL_320f71b1_4_k_cu_f3cafbda_37974cuda3std3__45__cpo6cbeginE,@object
	.size		_ZN39_INTERNAL_320f71b1_4_k_cu_f3cafbda_37974cuda3std3__45__cpo6cbeginE,(_ZN39_INTERNAL_320f71b1_4_k_cu_f3cafbda_37974cuda3std3__48in_placeE - _ZN39_INTERNAL_320f71b1_4_k_cu_f3cafbda_37974cuda3std3__45__cpo6cbeginE)
_ZN39_INTERNAL_320f71b1_4_k_cu_f3cafbda_37974cuda3std3__45__cpo6cbeginE:
	.zero		1
	.type		_ZN39_INTERNAL_320f71b1_4_k_cu_f3cafbda_37974cuda3std3__48in_placeE,@object
	.size		_ZN39_INTERNAL_320f71b1_4_k_cu_f3cafbda_37974cuda3std3__48in_placeE,(_ZN39_INTERNAL_320f71b1_4_k_cu_f3cafbda_37974cuda3std6ranges3__45__cpo9iter_moveE - _ZN39_INTERNAL_320f71b1_4_k_cu_f3cafbda_37974cuda3std3__48in_placeE)
_ZN39_INTERNAL_320f71b1_4_k_cu_f3cafbda_37974cuda3std3__48in_placeE:
	.zero		1
	.type		_ZN39_INTERNAL_320f71b1_4_k_cu_f3cafbda_37974cuda3std6ranges3__45__cpo9iter_moveE,@object
	.size		_ZN39_INTERNAL_320f71b1_4_k_cu_f3cafbda_37974cuda3std6ranges3__45__cpo9iter_moveE,(_ZN39_INTERNAL_320f71b1_4_k_cu_f3cafbda_37974cuda3std3__45__cpo5beginE - _ZN39_INTERNAL_320f71b1_4_k_cu_f3cafbda_37974cuda3std6ranges3__45__cpo9iter_moveE)
_ZN39_INTERNAL_320f71b1_4_k_cu_f3cafbda_37974cuda3std6ranges3__45__cpo9iter_moveE:
	.zero		1
	.type		_ZN39_INTERNAL_320f71b1_4_k_cu_f3cafbda_37974cuda3std3__45__cpo5beginE,@object
	.size		_ZN39_INTERNAL_320f71b1_4_k_cu_f3cafbda_37974cuda3std3__45__cpo5beginE,(_ZN39_INTERNAL_320f71b1_4_k_cu_f3cafbda_37974cuda3std3__441_GLOBAL__N__320f71b1_4_k_cu_f3cafbda_37976ignoreE - _ZN39_INTERNAL_320f71b1_4_k_cu_f3cafbda_37974cuda3std3__45__cpo5beginE)
_ZN39_INTERNAL_320f71b1_4_k_cu_f3cafbda_37974cuda3std3__45__cpo5beginE:
	.zero		1
	.type		_ZN39_INTERNAL_320f71b1_4_k_cu_f3cafbda_37974cuda3std3__441_GLOBAL__N__320f71b1_4_k_cu_f3cafbda_37976ignoreE,@object
	.size		_ZN39_INTERNAL_320f71b1_4_k_cu_f3cafbda_37974cuda3std3__441_GLOBAL__N__320f71b1_4_k_cu_f3cafbda_37976ignoreE,(_ZN39_INTERNAL_320f71b1_4_k_cu_f3cafbda_37974cute7productE - _ZN39_INTERNAL_320f71b1_4_k_cu_f3cafbda_37974cuda3std3__441_GLOBAL__N__320f71b1_4_k_cu_f3cafbda_37976ignoreE)
_ZN39_INTERNAL_320f71b1_4_k_cu_f3cafbda_37974cuda3std3__441_GLOBAL__N__320f71b1_4_k_cu_f3cafbda_37976ignoreE:
	.zero		1
	.type		_ZN39_INTERNAL_320f71b1_4_k_cu_f3cafbda_37974cute7productE,@object
	.size		_ZN39_INTERNAL_320f71b1_4_k_cu_f3cafbda_37974cute7productE,(_ZN39_INTERNAL_320f71b1_4_k_cu_f3cafbda_37974cuda3std3__45__cpo3endE - _ZN39_INTERNAL_320f71b1_4_k_cu_f3cafbda_37974cute7productE)
_ZN39_INTERNAL_320f71b1_4_k_cu_f3cafbda_37974cute7productE:
	.zero		1
	.type		_ZN39_INTERNAL_320f71b1_4_k_cu_f3cafbda_37974cuda3std3__45__cpo3endE,@object
	.size		_ZN39_INTERNAL_320f71b1_4_k_cu_f3cafbda_37974cuda3std3__45__cpo3endE,(_ZN39_INTERNAL_320f71b1_4_k_cu_f3cafbda_37974cuda3std3__419piecewise_constructE - _ZN39_INTERNAL_320f71b1_4_k_cu_f3cafbda_37974cuda3std3__45__cpo3endE)
_ZN39_INTERNAL_320f71b1_4_k_cu_f3cafbda_37974cuda3std3__45__cpo3endE:
	.zero		1
	.type		_ZN39_INTERNAL_320f71b1_4_k_cu_f3cafbda_37974cuda3std3__419piecewise_constructE,@object
	.size		_ZN39_INTERNAL_320f71b1_4_k_cu_f3cafbda_37974cuda3std3__419piecewise_constructE,(_ZN39_INTERNAL_320f71b1_4_k_cu_f3cafbda_37974cuda3std3__45__cpo4cendE - _ZN39_INTERNAL_320f71b1_4_k_cu_f3cafbda_37974cuda3std3__419piecewise_constructE)
_ZN39_INTERNAL_320f71b1_4_k_cu_f3cafbda_37974cuda3std3__419piecewise_constructE:
	.zero		1
	.type		_ZN39_INTERNAL_320f71b1_4_k_cu_f3cafbda_37974cuda3std3__45__cpo4cendE,@object
	.size		_ZN39_INTERNAL_320f71b1_4_k_cu_f3cafbda_37974cuda3std3__45__cpo4cendE,(_ZN39_INTERNAL_320f71b1_4_k_cu_f3cafbda_37974cuda3std6ranges3__45__cpo4swapE - _ZN39_INTERNAL_320f71b1_4_k_cu_f3cafbda_37974cuda3std3__45__cpo4cendE)
_ZN39_INTERNAL_320f71b1_4_k_cu_f3cafbda_37974cuda3std3__45__cpo4cendE:
	.zero		1
	.type		_ZN39_INTERNAL_320f71b1_4_k_cu_f3cafbda_37974cuda3std6ranges3__45__cpo4swapE,@object
	.size		_ZN39_INTERNAL_320f71b1_4_k_cu_f3cafbda_37974cuda3std6ranges3__45__cpo4swapE,(.L_7 - _ZN39_INTERNAL_320f71b1_4_k_cu_f3cafbda_37974cuda3std6ranges3__45__cpo4swapE)
_ZN39_INTERNAL_320f71b1_4_k_cu_f3cafbda_37974cuda3std6ranges3__45__cpo4swapE:
	.zero		1
.L_7:


//--------------------- .nv.constant0._ZN7cutlass13device_kernelINS_4conv6kernel13ConvUniversalINS1_16ConvProblemShapeILNS1_8OperatorE0ELi3EEENS1_10collective14CollectiveConvINS1_46MainloopSm90TmaGmmaWarpSpecializedImplicitGemmILS5_0ELi3ELi3EN4cute5tupleIJNSA_1CILi1EEESD_SD_EEENS1_36KernelImplicitTmaWarpSpecializedSm90ELi1EEENSB_IJNSC_ILi128EEESH_NSB_IJNSC_ILi64EEEEEEEEENS_10tfloat32_tESL_NSA_8TiledMMAINSA_8MMA_AtomIJNSA_4SM904GMMA30MMA_64x128x8_F32TF32TF32_SS_TNILNSP_7ScaleInE1ELSR_1EEEEEENSA_6LayoutISE_NSB_IJNSC_ILi0EEESV_SV_EEEEENSB_IJNSA_10UnderscoreESY_SY_EEEEENS7_6detail26Sm90ImplicitGemmTileTraitsINSA_20SM90_TMA_LOAD_IM2COLENSA_14ComposedLayoutINSA_7SwizzleILi3ELi4ELi3EEENSA_18smem_ptr_flag_bitsILi32EEENSU_INSB_IJNSB_IJNSC_ILi8EEENSC_ILi16EEEEEENSB_IJNSC_ILi32EEENSC_ILi2EEEEEENSB_IJSD_NSC_ILi3EEEEEEEEENSB_IJNSB_IJS1C_NSC_ILi512EEEEEENSB_IJSD_NSC_ILi256EEEEEENSB_IJSV_NSC_ILi8192EEEEEEEEEEEEEvEENS12_INSA_13SM90_TMA_LOADES1Q_vEEEENS_8epilogue10collective6detail29Sm90TmaWarpSpecializedAdapterINS1W_15DefaultEpilogueISL_NSB_IJNSB_IJllllEEESD_SV_EEES21_NS1V_6thread17LinearCombinationISL_Li1EffLNS22_9ScaleType4KindE0ELNS_15FloatRoundStyleE2ESL_EENS_4gemm15EpilogueDefaultEEEEEvvEEEEvNT_6ParamsE --------------------------
	.section	.nv.constant0._ZN7cutlass13device_kernelINS_4conv6kernel13ConvUniversalINS1_16ConvProblemShapeILNS1_8OperatorE0ELi3EEENS1_10collective14CollectiveConvINS1_46MainloopSm90TmaGmmaWarpSpecializedImplicitGemmILS5_0ELi3ELi3EN4cute5tupleIJNSA_1CILi1EEESD_SD_EEENS1_36KernelImplicitTmaWarpSpecializedSm90ELi1EEENSB_IJNSC_ILi128EEESH_NSB_IJNSC_ILi64EEEEEEEEENS_10tfloat32_tESL_NSA_8TiledMMAINSA_8MMA_AtomIJNSA_4SM904GMMA30MMA_64x128x8_F32TF32TF32_SS_TNILNSP_7ScaleInE1ELSR_1EEEEEENSA_6LayoutISE_NSB_IJNSC_ILi0EEESV_SV_EEEEENSB_IJNSA_10UnderscoreESY_SY_EEEEENS7_6detail26Sm90ImplicitGemmTileTraitsINSA_20SM90_TMA_LOAD_IM2COLENSA_14ComposedLayoutINSA_7SwizzleILi3ELi4ELi3EEENSA_18smem_ptr_flag_bitsILi32EEENSU_INSB_IJNSB_IJNSC_ILi8EEENSC_ILi16EEEEEENSB_IJNSC_ILi32EEENSC_ILi2EEEEEENSB_IJSD_NSC_ILi3EEEEEEEEENSB_IJNSB_IJS1C_NSC_ILi512EEEEEENSB_IJSD_NSC_ILi256EEEEEENSB_IJSV_NSC_ILi8192EEEEEEEEEEEEEvEENS12_INSA_13SM90_TMA_LOADES1Q_vEEEENS_8epilogue10collective6detail29Sm90TmaWarpSpecializedAdapterINS1W_15DefaultEpilogueISL_NSB_IJNSB_IJllllEEESD_SV_EEES21_NS1V_6thread17LinearCombinationISL_Li1EffLNS22_9ScaleType4KindE0ELNS_15FloatRoundStyleE2ESL_EENS_4gemm15EpilogueDefaultEEEEEvvEEEEvNT_6ParamsE,"a",@progbits
	.sectionflags	@""
	.align	4
.nv.constant0._ZN7cutlass13device_kernelINS_4conv6kernel13ConvUniversalINS1_16ConvProblemShapeILNS1_8OperatorE0ELi3EEENS1_10collective14CollectiveConvINS1_46MainloopSm90TmaGmmaWarpSpecializedImplicitGemmILS5_0ELi3ELi3EN4cute5tupleIJNSA_1CILi1EEESD_SD_EEENS1_36KernelImplicitTmaWarpSpecializedSm90ELi1EEENSB_IJNSC_ILi128EEESH_NSB_IJNSC_ILi64EEEEEEEEENS_10tfloat32_tESL_NSA_8TiledMMAINSA_8MMA_AtomIJNSA_4SM904GMMA30MMA_64x128x8_F32TF32TF32_SS_TNILNSP_7ScaleInE1ELSR_1EEEEEENSA_6LayoutISE_NSB_IJNSC_ILi0EEESV_SV_EEEEENSB_IJNSA_10UnderscoreESY_SY_EEEEENS7_6detail26Sm90ImplicitGemmTileTraitsINSA_20SM90_TMA_LOAD_IM2COLENSA_14ComposedLayoutINSA_7SwizzleILi3ELi4ELi3EEENSA_18smem_ptr_flag_bitsILi32EEENSU_INSB_IJNSB_IJNSC_ILi8EEENSC_ILi16EEEEEENSB_IJNSC_ILi32EEENSC_ILi2EEEEEENSB_IJSD_NSC_ILi3EEEEEEEEENSB_IJNSB_IJS1C_NSC_ILi512EEEEEENSB_IJSD_NSC_ILi256EEEEEENSB_IJSV_NSC_ILi8192EEEEEEEEEEEEEvEENS12_INSA_13SM90_TMA_LOADES1Q_vEEEENS_8epilogue10collective6detail29Sm90TmaWarpSpecializedAdapterINS1W_15DefaultEpilogueISL_NSB_IJNSB_IJllllEEESD_SV_EEES21_NS1V_6thread17LinearCombinationISL_Li1EffLNS22_9ScaleType4KindE0ELNS_15FloatRoundStyleE2ESL_EENS_4gemm15EpilogueDefaultEEEEEvvEEEEvNT_6ParamsE:
	.zero		1664


//--------------------- SYMBOLS --------------------------

	.type		.nv.reservedSmem.offset0,@object
	.size		.nv.reservedSmem.offset0,0x4
